//
// Generated by NVIDIA NVVM Compiler
//
// Compiler Build ID: CL-36424714
// Cuda compilation tools, release 13.0, V13.0.88
// Based on NVVM 20.0.0
//

.version 9.0
.target sm_100
.address_size 64

	// .globl	_Z11nqueen_cudaPiS_S_iii
.func  (.param .b64 func_retval0) __internal_accurate_pow
(
	.param .b64 __internal_accurate_pow_param_0
)
;

.visible .entry _Z11nqueen_cudaPiS_S_iii(
	.param .u64 .ptr .align 1 _Z11nqueen_cudaPiS_S_iii_param_0,
	.param .u64 .ptr .align 1 _Z11nqueen_cudaPiS_S_iii_param_1,
	.param .u64 .ptr .align 1 _Z11nqueen_cudaPiS_S_iii_param_2,
	.param .u32 _Z11nqueen_cudaPiS_S_iii_param_3,
	.param .u32 _Z11nqueen_cudaPiS_S_iii_param_4,
	.param .u32 _Z11nqueen_cudaPiS_S_iii_param_5
)
{
	.reg .pred 	%p<41>;
	.reg .b32 	%r<174>;
	.reg .b64 	%rd<70>;
	.reg .b64 	%fd<144>;

	ld.param.u64 	%rd9, [_Z11nqueen_cudaPiS_S_iii_param_0];
	ld.param.u64 	%rd10, [_Z11nqueen_cudaPiS_S_iii_param_1];
	ld.param.u64 	%rd8, [_Z11nqueen_cudaPiS_S_iii_param_2];
	ld.param.u32 	%r158, [_Z11nqueen_cudaPiS_S_iii_param_3];
	ld.param.u32 	%r157, [_Z11nqueen_cudaPiS_S_iii_param_4];
	ld.param.u32 	%r47, [_Z11nqueen_cudaPiS_S_iii_param_5];
	cvta.to.global.u64 	%rd1, %rd10;
	cvta.to.global.u64 	%rd2, %rd9;
	setp.lt.s32 	%p1, %r157, 0;
	@%p1 bra 	$L__BB0_28;
	setp.gt.s32 	%p2, %r47, 0;
	mov.f64 	%fd3, 0d4024000000000000;
	{
	.reg .b32 %temp; 
	mov.b64 	{%temp, %r1}, %fd3;
	}
	@%p2 bra 	$L__BB0_2;
	bra.uni 	$L__BB0_21;
$L__BB0_2:
	and.b32  	%r2, %r47, 7;
	add.s32 	%r3, %r2, -1;
	and.b32  	%r4, %r47, 3;
	and.b32  	%r5, %r47, 2147483640;
	and.b32  	%r6, %r47, 1;
	add.s64 	%rd6, %rd2, 16;
$L__BB0_3:
	mov.u32 	%r8, %r157;
	mov.u32 	%r7, %r158;
	mul.wide.u32 	%rd14, %r8, 4;
	add.s64 	%rd3, %rd2, %rd14;
	ld.global.u32 	%r9, [%rd3];
	add.s32 	%r10, %r9, 1;
	setp.lt.s32 	%p7, %r10, %r47;
	@%p7 bra 	$L__BB0_7;
	setp.eq.s32 	%p8, %r9, -1;
	@%p8 bra 	$L__BB0_6;
	mov.b32 	%r50, -1;
	st.global.u32 	[%rd3], %r50;
$L__BB0_6:
	add.s32 	%r157, %r8, -1;
	mov.u32 	%r158, %r7;
	bra.uni 	$L__BB0_8;
$L__BB0_7:
	st.global.u32 	[%rd3], %r10;
	add.s32 	%r157, %r8, 1;
	setp.eq.s32 	%p9, %r157, %r47;
	mov.u32 	%r158, %r7;
	@%p9 bra 	$L__BB0_9;
$L__BB0_8:
	setp.gt.s32 	%p40, %r157, -1;
	@%p40 bra 	$L__BB0_3;
	bra.uni 	$L__BB0_28;
$L__BB0_9:
	setp.lt.u32 	%p10, %r47, 8;
	mov.b32 	%r163, 0;
	mov.u32 	%r168, %r163;
	@%p10 bra 	$L__BB0_12;
	mov.b32 	%r155, 0;
	mov.f64 	%fd143, 0d0000000000000000;
	mov.u64 	%rd69, %rd6;
	mov.u32 	%r168, %r155;
$L__BB0_11:
	.pragma "nounroll";
	setp.lt.s32 	%p11, %r1, 0;
	ld.global.u32 	%r54, [%rd69+-16];
	cvt.rn.f64.s32 	%fd5, %r54;
	{
	.reg .b32 %temp; 
	mov.b64 	{%temp, %r55}, %fd143;
	}
	shr.u32 	%r56, %r55, 20;
	and.b32  	%r57, %r56, 2047;
	add.s32 	%r58, %r57, -1012;
	mov.b64 	%rd15, %fd143;
	shl.b64 	%rd16, %rd15, %r58;
	setp.eq.s64 	%p12, %rd16, -9223372036854775808;
	{ // callseq 0, 0
	.param .b64 param0;
	st.param.f64 	[param0], %fd143;
	.param .b64 retval0;
	call.uni (retval0), 
	__internal_accurate_pow, 
	(
	param0
	);
	ld.param.f64 	%fd6, [retval0];
	} // callseq 0
	neg.f64 	%fd8, %fd6;
	selp.f64 	%fd9, %fd8, %fd6, %p12;
	selp.f64 	%fd10, %fd9, %fd6, %p11;
	setp.eq.s32 	%p13, %r155, 0;
	selp.f64 	%fd11, 0d3FF0000000000000, %fd10, %p13;
	cvt.rn.f64.s32 	%fd12, %r168;
	fma.rn.f64 	%fd13, %fd11, %fd5, %fd12;
	cvt.rzi.s32.f64 	%r59, %fd13;
	ld.global.u32 	%r60, [%rd69+-12];
	cvt.rn.f64.s32 	%fd14, %r60;
	add.s32 	%r61, %r155, 1;
	cvt.rn.f64.u32 	%fd15, %r61;
	{
	.reg .b32 %temp; 
	mov.b64 	{%temp, %r62}, %fd15;
	}
	shr.u32 	%r63, %r62, 20;
	and.b32  	%r64, %r63, 2047;
	add.s32 	%r65, %r64, -1012;
	mov.b64 	%rd18, %fd15;
	shl.b64 	%rd19, %rd18, %r65;
	setp.eq.s64 	%p14, %rd19, -9223372036854775808;
	{ // callseq 1, 0
	.param .b64 param0;
	st.param.f64 	[param0], %fd15;
	.param .b64 retval0;
	call.uni (retval0), 
	__internal_accurate_pow, 
	(
	param0
	);
	ld.param.f64 	%fd16, [retval0];
	} // callseq 1
	neg.f64 	%fd18, %fd16;
	selp.f64 	%fd19, %fd18, %fd16, %p14;
	selp.f64 	%fd20, %fd19, %fd16, %p11;
	cvt.rn.f64.s32 	%fd21, %r59;
	fma.rn.f64 	%fd22, %fd20, %fd14, %fd21;
	cvt.rzi.s32.f64 	%r66, %fd22;
	ld.global.u32 	%r67, [%rd69+-8];
	cvt.rn.f64.s32 	%fd23, %r67;
	add.s32 	%r68, %r155, 2;
	cvt.rn.f64.u32 	%fd24, %r68;
	{
	.reg .b32 %temp; 
	mov.b64 	{%temp, %r69}, %fd24;
	}
	shr.u32 	%r70, %r69, 20;
	and.b32  	%r71, %r70, 2047;
	add.s32 	%r72, %r71, -1012;
	mov.b64 	%rd21, %fd24;
	shl.b64 	%rd22, %rd21, %r72;
	setp.eq.s64 	%p15, %rd22, -9223372036854775808;
	{ // callseq 2, 0
	.param .b64 param0;
	st.param.f64 	[param0], %fd24;
	.param .b64 retval0;
	call.uni (retval0), 
	__internal_accurate_pow, 
	(
	param0
	);
	ld.param.f64 	%fd25, [retval0];
	} // callseq 2
	neg.f64 	%fd27, %fd25;
	selp.f64 	%fd28, %fd27, %fd25, %p15;
	selp.f64 	%fd29, %fd28, %fd25, %p11;
	cvt.rn.f64.s32 	%fd30, %r66;
	fma.rn.f64 	%fd31, %fd29, %fd23, %fd30;
	cvt.rzi.s32.f64 	%r73, %fd31;
	ld.global.u32 	%r74, [%rd69+-4];
	cvt.rn.f64.s32 	%fd32, %r74;
	add.s32 	%r75, %r155, 3;
	cvt.rn.f64.u32 	%fd33, %r75;
	{
	.reg .b32 %temp; 
	mov.b64 	{%temp, %r76}, %fd33;
	}
	shr.u32 	%r77, %r76, 20;
	and.b32  	%r78, %r77, 2047;
	add.s32 	%r79, %r78, -1012;
	mov.b64 	%rd24, %fd33;
	shl.b64 	%rd25, %rd24, %r79;
	setp.eq.s64 	%p16, %rd25, -9223372036854775808;
	{ // callseq 3, 0
	.param .b64 param0;
	st.param.f64 	[param0], %fd33;
	.param .b64 retval0;
	call.uni (retval0), 
	__internal_accurate_pow, 
	(
	param0
	);
	ld.param.f64 	%fd34, [retval0];
	} // callseq 3
	neg.f64 	%fd36, %fd34;
	selp.f64 	%fd37, %fd36, %fd34, %p16;
	selp.f64 	%fd38, %fd37, %fd34, %p11;
	cvt.rn.f64.s32 	%fd39, %r73;
	fma.rn.f64 	%fd40, %fd38, %fd32, %fd39;
	cvt.rzi.s32.f64 	%r80, %fd40;
	ld.global.u32 	%r81, [%rd69];
	cvt.rn.f64.s32 	%fd41, %r81;
	add.s32 	%r82, %r155, 4;
	cvt.rn.f64.u32 	%fd42, %r82;
	{
	.reg .b32 %temp; 
	mov.b64 	{%temp, %r83}, %fd42;
	}
	shr.u32 	%r84, %r83, 20;
	and.b32  	%r85, %r84, 2047;
	add.s32 	%r86, %r85, -1012;
	mov.b64 	%rd27, %fd42;
	shl.b64 	%rd28, %rd27, %r86;
	setp.eq.s64 	%p17, %rd28, -9223372036854775808;
	{ // callseq 4, 0
	.param .b64 param0;
	st.param.f64 	[param0], %fd42;
	.param .b64 retval0;
	call.uni (retval0), 
	__internal_accurate_pow, 
	(
	param0
	);
	ld.param.f64 	%fd43, [retval0];
	} // callseq 4
	neg.f64 	%fd45, %fd43;
	selp.f64 	%fd46, %fd45, %fd43, %p17;
	selp.f64 	%fd47, %fd46, %fd43, %p11;
	cvt.rn.f64.s32 	%fd48, %r80;
	fma.rn.f64 	%fd49, %fd47, %fd41, %fd48;
	cvt.rzi.s32.f64 	%r87, %fd49;
	ld.global.u32 	%r88, [%rd69+4];
	cvt.rn.f64.s32 	%fd50, %r88;
	add.s32 	%r89, %r155, 5;
	cvt.rn.f64.u32 	%fd51, %r89;
	{
	.reg .b32 %temp; 
	mov.b64 	{%temp, %r90}, %fd51;
	}
	shr.u32 	%r91, %r90, 20;
	and.b32  	%r92, %r91, 2047;
	add.s32 	%r93, %r92, -1012;
	mov.b64 	%rd30, %fd51;
	shl.b64 	%rd31, %rd30, %r93;
	setp.eq.s64 	%p18, %rd31, -9223372036854775808;
	{ // callseq 5, 0
	.param .b64 param0;
	st.param.f64 	[param0], %fd51;
	.param .b64 retval0;
	call.uni (retval0), 
	__internal_accurate_pow, 
	(
	param0
	);
	ld.param.f64 	%fd52, [retval0];
	} // callseq 5
	neg.f64 	%fd54, %fd52;
	selp.f64 	%fd55, %fd54, %fd52, %p18;
	selp.f64 	%fd56, %fd55, %fd52, %p11;
	cvt.rn.f64.s32 	%fd57, %r87;
	fma.rn.f64 	%fd58, %fd56, %fd50, %fd57;
	cvt.rzi.s32.f64 	%r94, %fd58;
	ld.global.u32 	%r95, [%rd69+8];
	cvt.rn.f64.s32 	%fd59, %r95;
	add.s32 	%r96, %r155, 6;
	cvt.rn.f64.u32 	%fd60, %r96;
	{
	.reg .b32 %temp; 
	mov.b64 	{%temp, %r97}, %fd60;
	}
	shr.u32 	%r98, %r97, 20;
	and.b32  	%r99, %r98, 2047;
	add.s32 	%r100, %r99, -1012;
	mov.b64 	%rd33, %fd60;
	shl.b64 	%rd34, %rd33, %r100;
	setp.eq.s64 	%p19, %rd34, -9223372036854775808;
	{ // callseq 6, 0
	.param .b64 param0;
	st.param.f64 	[param0], %fd60;
	.param .b64 retval0;
	call.uni (retval0), 
	__internal_accurate_pow, 
	(
	param0
	);
	ld.param.f64 	%fd61, [retval0];
	} // callseq 6
	neg.f64 	%fd63, %fd61;
	selp.f64 	%fd64, %fd63, %fd61, %p19;
	selp.f64 	%fd65, %fd64, %fd61, %p11;
	cvt.rn.f64.s32 	%fd66, %r94;
	fma.rn.f64 	%fd67, %fd65, %fd59, %fd66;
	cvt.rzi.s32.f64 	%r101, %fd67;
	ld.global.u32 	%r102, [%rd69+12];
	cvt.rn.f64.s32 	%fd68, %r102;
	add.s32 	%r103, %r155, 7;
	cvt.rn.f64.u32 	%fd69, %r103;
	{
	.reg .b32 %temp; 
	mov.b64 	{%temp, %r104}, %fd69;
	}
	shr.u32 	%r105, %r104, 20;
	and.b32  	%r106, %r105, 2047;
	add.s32 	%r107, %r106, -1012;
	mov.b64 	%rd36, %fd69;
	shl.b64 	%rd37, %rd36, %r107;
	setp.eq.s64 	%p20, %rd37, -9223372036854775808;
	{ // callseq 7, 0
	.param .b64 param0;
	st.param.f64 	[param0], %fd69;
	.param .b64 retval0;
	call.uni (retval0), 
	__internal_accurate_pow, 
	(
	param0
	);
	ld.param.f64 	%fd70, [retval0];
	} // callseq 7
	neg.f64 	%fd72, %fd70;
	selp.f64 	%fd73, %fd72, %fd70, %p20;
	selp.f64 	%fd74, %fd73, %fd70, %p11;
	cvt.rn.f64.s32 	%fd75, %r101;
	fma.rn.f64 	%fd76, %fd74, %fd68, %fd75;
	cvt.rzi.s32.f64 	%r168, %fd76;
	add.f64 	%fd143, %fd143, 0d4020000000000000;
	add.s64 	%rd69, %rd69, 32;
	add.s32 	%r155, %r155, 8;
	setp.eq.s32 	%p21, %r155, %r5;
	mov.u32 	%r163, %r5;
	@%p21 bra 	$L__BB0_12;
	bra.uni 	$L__BB0_11;
$L__BB0_12:
	setp.eq.s32 	%p22, %r2, 0;
	@%p22 bra 	$L__BB0_20;
	setp.lt.u32 	%p23, %r3, 3;
	@%p23 bra 	$L__BB0_15;
	setp.lt.s32 	%p24, %r1, 0;
	mul.wide.u32 	%rd39, %r163, 4;
	add.s64 	%rd40, %rd2, %rd39;
	ld.global.u32 	%r109, [%rd40];
	cvt.rn.f64.s32 	%fd77, %r109;
	cvt.rn.f64.u32 	%fd78, %r163;
	{
	.reg .b32 %temp; 
	mov.b64 	{%temp, %r110}, %fd78;
	}
	shr.u32 	%r111, %r110, 20;
	and.b32  	%r112, %r111, 2047;
	add.s32 	%r113, %r112, -1012;
	mov.b64 	%rd41, %fd78;
	shl.b64 	%rd42, %rd41, %r113;
	setp.eq.s64 	%p25, %rd42, -9223372036854775808;
	{ // callseq 8, 0
	.param .b64 param0;
	st.param.f64 	[param0], %fd78;
	.param .b64 retval0;
	call.uni (retval0), 
	__internal_accurate_pow, 
	(
	param0
	);
	ld.param.f64 	%fd79, [retval0];
	} // callseq 8
	neg.f64 	%fd81, %fd79;
	selp.f64 	%fd82, %fd81, %fd79, %p25;
	selp.f64 	%fd83, %fd82, %fd79, %p24;
	setp.eq.s32 	%p26, %r163, 0;
	selp.f64 	%fd84, 0d3FF0000000000000, %fd83, %p26;
	cvt.rn.f64.s32 	%fd85, %r168;
	fma.rn.f64 	%fd86, %fd84, %fd77, %fd85;
	cvt.rzi.s32.f64 	%r114, %fd86;
	add.s32 	%r115, %r163, 1;
	ld.global.u32 	%r116, [%rd40+4];
	cvt.rn.f64.s32 	%fd87, %r116;
	cvt.rn.f64.u32 	%fd88, %r115;
	{
	.reg .b32 %temp; 
	mov.b64 	{%temp, %r117}, %fd88;
	}
	shr.u32 	%r118, %r117, 20;
	and.b32  	%r119, %r118, 2047;
	add.s32 	%r120, %r119, -1012;
	mov.b64 	%rd44, %fd88;
	shl.b64 	%rd45, %rd44, %r120;
	setp.eq.s64 	%p27, %rd45, -9223372036854775808;
	{ // callseq 9, 0
	.param .b64 param0;
	st.param.f64 	[param0], %fd88;
	.param .b64 retval0;
	call.uni (retval0), 
	__internal_accurate_pow, 
	(
	param0
	);
	ld.param.f64 	%fd89, [retval0];
	} // callseq 9
	neg.f64 	%fd91, %fd89;
	selp.f64 	%fd92, %fd91, %fd89, %p27;
	selp.f64 	%fd93, %fd92, %fd89, %p24;
	cvt.rn.f64.s32 	%fd94, %r114;
	fma.rn.f64 	%fd95, %fd93, %fd87, %fd94;
	cvt.rzi.s32.f64 	%r121, %fd95;
	add.s32 	%r122, %r163, 2;
	ld.global.u32 	%r123, [%rd40+8];
	cvt.rn.f64.s32 	%fd96, %r123;
	cvt.rn.f64.u32 	%fd97, %r122;
	{
	.reg .b32 %temp; 
	mov.b64 	{%temp, %r124}, %fd97;
	}
	shr.u32 	%r125, %r124, 20;
	and.b32  	%r126, %r125, 2047;
	add.s32 	%r127, %r126, -1012;
	mov.b64 	%rd47, %fd97;
	shl.b64 	%rd48, %rd47, %r127;
	setp.eq.s64 	%p28, %rd48, -9223372036854775808;
	{ // callseq 10, 0
	.param .b64 param0;
	st.param.f64 	[param0], %fd97;
	.param .b64 retval0;
	call.uni (retval0), 
	__internal_accurate_pow, 
	(
	param0
	);
	ld.param.f64 	%fd98, [retval0];
	} // callseq 10
	neg.f64 	%fd100, %fd98;
	selp.f64 	%fd101, %fd100, %fd98, %p28;
	selp.f64 	%fd102, %fd101, %fd98, %p24;
	cvt.rn.f64.s32 	%fd103, %r121;
	fma.rn.f64 	%fd104, %fd102, %fd96, %fd103;
	cvt.rzi.s32.f64 	%r128, %fd104;
	add.s32 	%r129, %r163, 3;
	ld.global.u32 	%r130, [%rd40+12];
	cvt.rn.f64.s32 	%fd105, %r130;
	cvt.rn.f64.u32 	%fd106, %r129;
	{
	.reg .b32 %temp; 
	mov.b64 	{%temp, %r131}, %fd106;
	}
	shr.u32 	%r132, %r131, 20;
	and.b32  	%r133, %r132, 2047;
	add.s32 	%r134, %r133, -1012;
	mov.b64 	%rd50, %fd106;
	shl.b64 	%rd51, %rd50, %r134;
	setp.eq.s64 	%p29, %rd51, -9223372036854775808;
	{ // callseq 11, 0
	.param .b64 param0;
	st.param.f64 	[param0], %fd106;
	.param .b64 retval0;
	call.uni (retval0), 
	__internal_accurate_pow, 
	(
	param0
	);
	ld.param.f64 	%fd107, [retval0];
	} // callseq 11
	neg.f64 	%fd109, %fd107;
	selp.f64 	%fd110, %fd109, %fd107, %p29;
	selp.f64 	%fd111, %fd110, %fd107, %p24;
	cvt.rn.f64.s32 	%fd112, %r128;
	fma.rn.f64 	%fd113, %fd111, %fd105, %fd112;
	cvt.rzi.s32.f64 	%r168, %fd113;
	add.s32 	%r163, %r163, 4;
$L__BB0_15:
	setp.eq.s32 	%p30, %r4, 0;
	@%p30 bra 	$L__BB0_20;
	setp.eq.s32 	%p31, %r4, 1;
	@%p31 bra 	$L__BB0_18;
	setp.lt.s32 	%p32, %r1, 0;
	mul.wide.u32 	%rd53, %r163, 4;
	add.s64 	%rd54, %rd2, %rd53;
	ld.global.u32 	%r136, [%rd54];
	cvt.rn.f64.s32 	%fd114, %r136;
	cvt.rn.f64.u32 	%fd115, %r163;
	{
	.reg .b32 %temp; 
	mov.b64 	{%temp, %r137}, %fd115;
	}
	shr.u32 	%r138, %r137, 20;
	and.b32  	%r139, %r138, 2047;
	add.s32 	%r140, %r139, -1012;
	mov.b64 	%rd55, %fd115;
	shl.b64 	%rd56, %rd55, %r140;
	setp.eq.s64 	%p33, %rd56, -9223372036854775808;
	{ // callseq 12, 0
	.param .b64 param0;
	st.param.f64 	[param0], %fd115;
	.param .b64 retval0;
	call.uni (retval0), 
	__internal_accurate_pow, 
	(
	param0
	);
	ld.param.f64 	%fd116, [retval0];
	} // callseq 12
	neg.f64 	%fd118, %fd116;
	selp.f64 	%fd119, %fd118, %fd116, %p33;
	selp.f64 	%fd120, %fd119, %fd116, %p32;
	setp.eq.s32 	%p34, %r163, 0;
	selp.f64 	%fd121, 0d3FF0000000000000, %fd120, %p34;
	cvt.rn.f64.s32 	%fd122, %r168;
	fma.rn.f64 	%fd123, %fd121, %fd114, %fd122;
	cvt.rzi.s32.f64 	%r141, %fd123;
	add.s32 	%r142, %r163, 1;
	ld.global.u32 	%r143, [%rd54+4];
	cvt.rn.f64.s32 	%fd124, %r143;
	cvt.rn.f64.u32 	%fd125, %r142;
	{
	.reg .b32 %temp; 
	mov.b64 	{%temp, %r144}, %fd125;
	}
	shr.u32 	%r145, %r144, 20;
	and.b32  	%r146, %r145, 2047;
	add.s32 	%r147, %r146, -1012;
	mov.b64 	%rd58, %fd125;
	shl.b64 	%rd59, %rd58, %r147;
	setp.eq.s64 	%p35, %rd59, -9223372036854775808;
	{ // callseq 13, 0
	.param .b64 param0;
	st.param.f64 	[param0], %fd125;
	.param .b64 retval0;
	call.uni (retval0), 
	__internal_accurate_pow, 
	(
	param0
	);
	ld.param.f64 	%fd126, [retval0];
	} // callseq 13
	neg.f64 	%fd128, %fd126;
	selp.f64 	%fd129, %fd128, %fd126, %p35;
	selp.f64 	%fd130, %fd129, %fd126, %p32;
	cvt.rn.f64.s32 	%fd131, %r141;
	fma.rn.f64 	%fd132, %fd130, %fd124, %fd131;
	cvt.rzi.s32.f64 	%r168, %fd132;
	add.s32 	%r163, %r163, 2;
$L__BB0_18:
	setp.eq.s32 	%p36, %r6, 0;
	@%p36 bra 	$L__BB0_20;
	setp.lt.s32 	%p37, %r1, 0;
	mul.wide.u32 	%rd61, %r163, 4;
	add.s64 	%rd62, %rd2, %rd61;
	ld.global.u32 	%r148, [%rd62];
	cvt.rn.f64.s32 	%fd133, %r148;
	cvt.rn.f64.u32 	%fd134, %r163;
	{
	.reg .b32 %temp; 
	mov.b64 	{%temp, %r149}, %fd134;
	}
	shr.u32 	%r150, %r149, 20;
	and.b32  	%r151, %r150, 2047;
	add.s32 	%r152, %r151, -1012;
	mov.b64 	%rd63, %fd134;
	shl.b64 	%rd64, %rd63, %r152;
	setp.eq.s64 	%p38, %rd64, -9223372036854775808;
	{ // callseq 14, 0
	.param .b64 param0;
	st.param.f64 	[param0], %fd134;
	.param .b64 retval0;
	call.uni (retval0), 
	__internal_accurate_pow, 
	(
	param0
	);
	ld.param.f64 	%fd135, [retval0];
	} // callseq 14
	neg.f64 	%fd137, %fd135;
	selp.f64 	%fd138, %fd137, %fd135, %p38;
	selp.f64 	%fd139, %fd138, %fd135, %p37;
	setp.eq.s32 	%p39, %r163, 0;
	selp.f64 	%fd140, 0d3FF0000000000000, %fd139, %p39;
	cvt.rn.f64.s32 	%fd141, %r168;
	fma.rn.f64 	%fd142, %fd140, %fd133, %fd141;
	cvt.rzi.s32.f64 	%r168, %fd142;
$L__BB0_20:
	add.s32 	%r158, %r7, 1;
	mul.wide.s32 	%rd66, %r7, 4;
	add.s64 	%rd67, %rd1, %rd66;
	st.global.u32 	[%rd67], %r168;
	mov.u32 	%r157, %r8;
	bra.uni 	$L__BB0_8;
$L__BB0_21:
	mov.u32 	%r36, %r157;
	mul.wide.u32 	%rd11, %r36, 4;
	add.s64 	%rd7, %rd2, %rd11;
	ld.global.u32 	%r37, [%rd7];
	add.s32 	%r38, %r37, 1;
	setp.ge.s32 	%p3, %r38, %r47;
	@%p3 bra 	$L__BB0_24;
	st.global.u32 	[%rd7], %r38;
	add.s32 	%r157, %r36, 1;
	setp.ne.s32 	%p5, %r157, %r47;
	@%p5 bra 	$L__BB0_27;
	add.s32 	%r40, %r158, 1;
	mul.wide.s32 	%rd12, %r158, 4;
	add.s64 	%rd13, %rd1, %rd12;
	mov.b32 	%r49, 0;
	st.global.u32 	[%rd13], %r49;
	mov.u32 	%r157, %r36;
	mov.u32 	%r158, %r40;
	bra.uni 	$L__BB0_27;
$L__BB0_24:
	setp.eq.s32 	%p4, %r37, -1;
	@%p4 bra 	$L__BB0_26;
	mov.b32 	%r48, -1;
	st.global.u32 	[%rd7], %r48;
$L__BB0_26:
	add.s32 	%r157, %r36, -1;
$L__BB0_27:
	setp.gt.s32 	%p6, %r157, -1;
	@%p6 bra 	$L__BB0_21;
$L__BB0_28:
	cvta.to.global.u64 	%rd68, %rd8;
	st.global.u32 	[%rd68], %r158;
	ret;

}
.func  (.param .b64 func_retval0) __internal_accurate_pow(
	.param .b64 __internal_accurate_pow_param_0
)
{
	.reg .pred 	%p<8>;
	.reg .b32 	%r<46>;
	.reg .b32 	%f<3>;
	.reg .b64 	%fd<109>;

	ld.param.f64 	%fd10, [__internal_accurate_pow_param_0];
	mov.f64 	%fd11, 0d4024000000000000;
	{
	.reg .b32 %temp; 
	mov.b64 	{%temp, %r8}, %fd11;
	}
	{
	.reg .b32 %temp; 
	mov.b64 	{%r9, %temp}, %fd11;
	}
	shr.u32 	%r10, %r8, 20;
	setp.lt.u32 	%p1, %r8, 1048576;
	mov.f64 	%fd12, 0d4384000000000000;
	{
	.reg .b32 %temp; 
	mov.b64 	{%temp, %r11}, %fd12;
	}
	{
	.reg .b32 %temp; 
	mov.b64 	{%r12, %temp}, %fd12;
	}
	shr.u32 	%r13, %r11, 20;
	add.s32 	%r14, %r13, -54;
	selp.b32 	%r15, %r12, %r9, %p1;
	selp.b32 	%r16, %r11, %r8, %p1;
	selp.b32 	%r1, %r14, %r10, %p1;
	add.s32 	%r45, %r1, -1023;
	and.b32  	%r17, %r16, -2146435073;
	or.b32  	%r18, %r17, 1072693248;
	mov.b64 	%fd107, {%r15, %r18};
	setp.lt.u32 	%p2, %r18, 1073127583;
	@%p2 bra 	$L__BB1_2;
	{
	.reg .b32 %temp; 
	mov.b64 	{%r19, %temp}, %fd107;
	}
	{
	.reg .b32 %temp; 
	mov.b64 	{%temp, %r20}, %fd107;
	}
	add.s32 	%r21, %r20, -1048576;
	mov.b64 	%fd107, {%r19, %r21};
	add.s32 	%r45, %r1, -1022;
$L__BB1_2:
	add.f64 	%fd13, %fd107, 0dBFF0000000000000;
	add.f64 	%fd14, %fd107, 0d3FF0000000000000;
	rcp.approx.ftz.f64 	%fd15, %fd14;
	neg.f64 	%fd16, %fd14;
	fma.rn.f64 	%fd17, %fd16, %fd15, 0d3FF0000000000000;
	fma.rn.f64 	%fd18, %fd17, %fd17, %fd17;
	fma.rn.f64 	%fd19, %fd18, %fd15, %fd15;
	mul.f64 	%fd20, %fd13, %fd19;
	fma.rn.f64 	%fd21, %fd13, %fd19, %fd20;
	mul.f64 	%fd22, %fd21, %fd21;
	fma.rn.f64 	%fd23, %fd22, 0d3EB0F5FF7D2CAFE2, 0d3ED0F5D241AD3B5A;
	fma.rn.f64 	%fd24, %fd23, %fd22, 0d3EF3B20A75488A3F;
	fma.rn.f64 	%fd25, %fd24, %fd22, 0d3F1745CDE4FAECD5;
	fma.rn.f64 	%fd26, %fd25, %fd22, 0d3F3C71C7258A578B;
	fma.rn.f64 	%fd27, %fd26, %fd22, 0d3F6249249242B910;
	fma.rn.f64 	%fd28, %fd27, %fd22, 0d3F89999999999DFB;
	sub.f64 	%fd29, %fd13, %fd21;
	add.f64 	%fd30, %fd29, %fd29;
	neg.f64 	%fd31, %fd21;
	fma.rn.f64 	%fd32, %fd31, %fd13, %fd30;
	mul.f64 	%fd33, %fd19, %fd32;
	fma.rn.f64 	%fd34, %fd22, %fd28, 0d3FB5555555555555;
	mov.f64 	%fd35, 0d3FB5555555555555;
	sub.f64 	%fd36, %fd35, %fd34;
	fma.rn.f64 	%fd37, %fd22, %fd28, %fd36;
	add.f64 	%fd38, %fd37, 0dBC46A4CB00B9E7B0;
	add.f64 	%fd39, %fd34, %fd38;
	sub.f64 	%fd40, %fd34, %fd39;
	add.f64 	%fd41, %fd38, %fd40;
	mul.rn.f64 	%fd42, %fd21, %fd21;
	neg.f64 	%fd43, %fd42;
	fma.rn.f64 	%fd44, %fd21, %fd21, %fd43;
	{
	.reg .b32 %temp; 
	mov.b64 	{%r22, %temp}, %fd33;
	}
	{
	.reg .b32 %temp; 
	mov.b64 	{%temp, %r23}, %fd33;
	}
	add.s32 	%r24, %r23, 1048576;
	mov.b64 	%fd45, {%r22, %r24};
	fma.rn.f64 	%fd46, %fd21, %fd45, %fd44;
	mul.rn.f64 	%fd47, %fd42, %fd21;
	neg.f64 	%fd48, %fd47;
	fma.rn.f64 	%fd49, %fd42, %fd21, %fd48;
	fma.rn.f64 	%fd50, %fd42, %fd33, %fd49;
	fma.rn.f64 	%fd51, %fd46, %fd21, %fd50;
	mul.rn.f64 	%fd52, %fd39, %fd47;
	neg.f64 	%fd53, %fd52;
	fma.rn.f64 	%fd54, %fd39, %fd47, %fd53;
	fma.rn.f64 	%fd55, %fd39, %fd51, %fd54;
	fma.rn.f64 	%fd56, %fd41, %fd47, %fd55;
	add.f64 	%fd57, %fd52, %fd56;
	sub.f64 	%fd58, %fd52, %fd57;
	add.f64 	%fd59, %fd56, %fd58;
	add.f64 	%fd60, %fd21, %fd57;
	sub.f64 	%fd61, %fd21, %fd60;
	add.f64 	%fd62, %fd57, %fd61;
	add.f64 	%fd63, %fd59, %fd62;
	add.f64 	%fd64, %fd33, %fd63;
	add.f64 	%fd65, %fd60, %fd64;
	sub.f64 	%fd66, %fd60, %fd65;
	add.f64 	%fd67, %fd64, %fd66;
	xor.b32  	%r25, %r45, -2147483648;
	mov.b32 	%r26, 1127219200;
	mov.b64 	%fd68, {%r25, %r26};
	mov.b32 	%r27, -2147483648;
	mov.b64 	%fd69, {%r27, %r26};
	sub.f64 	%fd70, %fd68, %fd69;
	fma.rn.f64 	%fd71, %fd70, 0d3FE62E42FEFA39EF, %fd65;
	fma.rn.f64 	%fd72, %fd70, 0dBFE62E42FEFA39EF, %fd71;
	sub.f64 	%fd73, %fd72, %fd65;
	sub.f64 	%fd74, %fd67, %fd73;
	fma.rn.f64 	%fd75, %fd70, 0d3C7ABC9E3B39803F, %fd74;
	add.f64 	%fd76, %fd71, %fd75;
	sub.f64 	%fd77, %fd71, %fd76;
	add.f64 	%fd78, %fd75, %fd77;
	{
	.reg .b32 %temp; 
	mov.b64 	{%temp, %r28}, %fd10;
	}
	{
	.reg .b32 %temp; 
	mov.b64 	{%r29, %temp}, %fd10;
	}
	shl.b32 	%r30, %r28, 1;
	setp.gt.u32 	%p3, %r30, -33554433;
	and.b32  	%r31, %r28, -15728641;
	selp.b32 	%r32, %r31, %r28, %p3;
	mov.b64 	%fd79, {%r29, %r32};
	mul.rn.f64 	%fd80, %fd76, %fd79;
	neg.f64 	%fd81, %fd80;
	fma.rn.f64 	%fd82, %fd76, %fd79, %fd81;
	fma.rn.f64 	%fd83, %fd78, %fd79, %fd82;
	add.f64 	%fd4, %fd80, %fd83;
	sub.f64 	%fd84, %fd80, %fd4;
	add.f64 	%fd5, %fd83, %fd84;
	fma.rn.f64 	%fd85, %fd4, 0d3FF71547652B82FE, 0d4338000000000000;
	{
	.reg .b32 %temp; 
	mov.b64 	{%r5, %temp}, %fd85;
	}
	mov.f64 	%fd86, 0dC338000000000000;
	add.rn.f64 	%fd87, %fd85, %fd86;
	fma.rn.f64 	%fd88, %fd87, 0dBFE62E42FEFA39EF, %fd4;
	fma.rn.f64 	%fd89, %fd87, 0dBC7ABC9E3B39803F, %fd88;
	fma.rn.f64 	%fd90, %fd89, 0d3E5ADE1569CE2BDF, 0d3E928AF3FCA213EA;
	fma.rn.f64 	%fd91, %fd90, %fd89, 0d3EC71DEE62401315;
	fma.rn.f64 	%fd92, %fd91, %fd89, 0d3EFA01997C89EB71;
	fma.rn.f64 	%fd93, %fd92, %fd89, 0d3F2A01A014761F65;
	fma.rn.f64 	%fd94, %fd93, %fd89, 0d3F56C16C1852B7AF;
	fma.rn.f64 	%fd95, %fd94, %fd89, 0d3F81111111122322;
	fma.rn.f64 	%fd96, %fd95, %fd89, 0d3FA55555555502A1;
	fma.rn.f64 	%fd97, %fd96, %fd89, 0d3FC5555555555511;
	fma.rn.f64 	%fd98, %fd97, %fd89, 0d3FE000000000000B;
	fma.rn.f64 	%fd99, %fd98, %fd89, 0d3FF0000000000000;
	fma.rn.f64 	%fd100, %fd99, %fd89, 0d3FF0000000000000;
	{
	.reg .b32 %temp; 
	mov.b64 	{%r6, %temp}, %fd100;
	}
	{
	.reg .b32 %temp; 
	mov.b64 	{%temp, %r7}, %fd100;
	}
	shl.b32 	%r33, %r5, 20;
	add.s32 	%r34, %r33, %r7;
	mov.b64 	%fd108, {%r6, %r34};
	{
	.reg .b32 %temp; 
	mov.b64 	{%temp, %r35}, %fd4;
	}
	mov.b32 	%f2, %r35;
	abs.f32 	%f1, %f2;
	setp.lt.f32 	%p4, %f1, 0f4086232B;
	@%p4 bra 	$L__BB1_5;
	setp.lt.f64 	%p5, %fd4, 0d0000000000000000;
	add.f64 	%fd101, %fd4, 0d7FF0000000000000;
	selp.f64 	%fd108, 0d0000000000000000, %fd101, %p5;
	setp.geu.f32 	%p6, %f1, 0f40874800;
	@%p6 bra 	$L__BB1_5;
	shr.u32 	%r36, %r5, 31;
	add.s32 	%r37, %r5, %r36;
	shr.s32 	%r38, %r37, 1;
	shl.b32 	%r39, %r38, 20;
	add.s32 	%r40, %r7, %r39;
	mov.b64 	%fd102, {%r6, %r40};
	sub.s32 	%r41, %r5, %r38;
	shl.b32 	%r42, %r41, 20;
	add.s32 	%r43, %r42, 1072693248;
	mov.b32 	%r44, 0;
	mov.b64 	%fd103, {%r44, %r43};
	mul.f64 	%fd108, %fd103, %fd102;
$L__BB1_5:
	abs.f64 	%fd104, %fd108;
	setp.eq.f64 	%p7, %fd104, 0d7FF0000000000000;
	fma.rn.f64 	%fd105, %fd108, %fd5, %fd108;
	selp.f64 	%fd106, %fd108, %fd105, %p7;
	st.param.f64 	[func_retval0], %fd106;
	ret;

}


// ===== COMPILED SASS (sm_100) =====

	.target	sm_100

	.elftype	@"ET_EXEC"


//--------------------- .note.nv.tkinfo           --------------------------
	.section	.note.nv.tkinfo,"",@"SHT_NOTE"
	.sectionflags	@"SHF_NOTE_NV_TKINFO"
	.tkinfo
        /*0018*/ 	.word	0x00000002
        /*0030*/ 	.string	""
        /*0030*/ 	.string	"ptxas"
        /*0030*/ 	.string	"Cuda compilation tools, release 13.0, V13.0.88"
        /*0030*/ 	.string	"Build cuda_13.0.r13.0/compiler.36424714_0"
        /*0030*/ 	.string	"-arch sm_100 -m 64 "



//--------------------- .note.nv.cuinfo           --------------------------
	.section	.note.nv.cuinfo,"",@"SHT_NOTE"
	.sectionflags	@"SHF_NOTE_NV_CUINFO"
        /*0018*/ 	.short	0x0002
        /*001a*/ 	.short	0x0064
        /*001c*/ 	.short	0x0082
	.zero		2


//--------------------- .nv.info                  --------------------------
	.section	.nv.info,"",@"SHT_CUDA_INFO"
	.align	4


	//----- nvinfo : EIATTR_REGCOUNT
	.align		4
        /*0000*/ 	.byte	0x04, 0x2f
        /*0002*/ 	.short	(.L_1 - .L_0)
	.align		4
.L_0:
        /*0004*/ 	.word	index@(_Z11nqueen_cudaPiS_S_iii)
        /*0008*/ 	.word	0x00000022


	//----- nvinfo : EIATTR_FRAME_SIZE
	.align		4
.L_1:
        /*000c*/ 	.byte	0x04, 0x11
        /*000e*/ 	.short	(.L_3 - .L_2)
	.align		4
.L_2:
        /*0010*/ 	.word	index@($_Z11nqueen_cudaPiS_S_iii$__internal_accurate_pow)
        /*0014*/ 	.word	0x00000000


	//----- nvinfo : EIATTR_FRAME_SIZE
	.align		4
.L_3:
        /*0018*/ 	.byte	0x04, 0x11
        /*001a*/ 	.short	(.L_5 - .L_4)
	.align		4
.L_4:
        /*001c*/ 	.word	index@(_Z11nqueen_cudaPiS_S_iii)
        /*0020*/ 	.word	0x00000000


	//----- nvinfo : EIATTR_MIN_STACK_SIZE
	.align		4
.L_5:
        /*0024*/ 	.byte	0x04, 0x12
        /*0026*/ 	.short	(.L_7 - .L_6)
	.align		4
.L_6:
        /*0028*/ 	.word	index@(_Z11nqueen_cudaPiS_S_iii)
        /*002c*/ 	.word	0x00000000
.L_7:


//--------------------- .nv.compat                --------------------------
	.section	.nv.compat,"",@"SHT_CUDA_COMPAT_INFO"
	.align	4
        /*0000*/ 	.byte	0x02, 0x09, 0x00, 0x00, 0x02, 0x02, 0x01, 0x00, 0x02, 0x05, 0x05, 0x00, 0x03, 0x07, 0x01, 0x01
        /*0010*/ 	.byte	0x02, 0x03, 0x00, 0x00, 0x02, 0x06, 0x01, 0x00, 0x04, 0x0b, 0x08, 0x00, 0x01, 0x00, 0x00, 0x00
        /*0020*/ 	.byte	0x00, 0x00, 0x00, 0x00


//--------------------- .nv.info._Z11nqueen_cudaPiS_S_iii --------------------------
	.section	.nv.info._Z11nqueen_cudaPiS_S_iii,"",@"SHT_CUDA_INFO"
	.sectionflags	@""
	.align	4


	//----- nvinfo : EIATTR_CUDA_API_VERSION
	.align		4
        /*0000*/ 	.byte	0x04, 0x37
        /*0002*/ 	.short	(.L_9 - .L_8)
.L_8:
        /*0004*/ 	.word	0x00000082


	//----- nvinfo : EIATTR_KPARAM_INFO
	.align		4
.L_9:
        /*0008*/ 	.byte	0x04, 0x17
        /*000a*/ 	.short	(.L_11 - .L_10)
.L_10:
        /*000c*/ 	.word	0x00000000
        /*0010*/ 	.short	0x0005
        /*0012*/ 	.short	0x0020
        /*0014*/ 	.byte	0x00, 0xf0, 0x11, 0x00


	//----- nvinfo : EIATTR_KPARAM_INFO
	.align		4
.L_11:
        /*0018*/ 	.byte	0x04, 0x17
        /*001a*/ 	.short	(.L_13 - .L_12)
.L_12:
        /*001c*/ 	.word	0x00000000
        /*0020*/ 	.short	0x0004
        /*0022*/ 	.short	0x001c
        /*0024*/ 	.byte	0x00, 0xf0, 0x11, 0x00


	//----- nvinfo : EIATTR_KPARAM_INFO
	.align		4
.L_13:
        /*0028*/ 	.byte	0x04, 0x17
        /*002a*/ 	.short	(.L_15 - .L_14)
.L_14:
        /*002c*/ 	.word	0x00000000
        /*0030*/ 	.short	0x0003
        /*0032*/ 	.short	0x0018
        /*0034*/ 	.byte	0x00, 0xf0, 0x11, 0x00


	//----- nvinfo : EIATTR_KPARAM_INFO
	.align		4
.L_15:
        /*0038*/ 	.byte	0x04, 0x17
        /*003a*/ 	.short	(.L_17 - .L_16)
.L_16:
        /*003c*/ 	.word	0x00000000
        /*0040*/ 	.short	0x0002
        /*0042*/ 	.short	0x0010
        /*0044*/ 	.byte	0x00, 0xf5, 0x21, 0x00


	//----- nvinfo : EIATTR_KPARAM_INFO
	.align		4
.L_17:
        /*0048*/ 	.byte	0x04, 0x17
        /*004a*/ 	.short	(.L_19 - .L_18)
.L_18:
        /*004c*/ 	.word	0x00000000
        /*0050*/ 	.short	0x0001
        /*0052*/ 	.short	0x0008
        /*0054*/ 	.byte	0x00, 0xf5, 0x21, 0x00


	//----- nvinfo : EIATTR_KPARAM_INFO
	.align		4
.L_19:
        /*0058*/ 	.byte	0x04, 0x17
        /*005a*/ 	.short	(.L_21 - .L_20)
.L_20:
        /*005c*/ 	.word	0x00000000
        /*0060*/ 	.short	0x0000
        /*0062*/ 	.short	0x0000
        /*0064*/ 	.byte	0x00, 0xf5, 0x21, 0x00


	//----- nvinfo : EIATTR_SPARSE_MMA_MASK
	.align		4
.L_21:
        /*0068*/ 	.byte	0x03, 0x50
        /*006a*/ 	.short	0x0000


	//----- nvinfo : EIATTR_MAXREG_COUNT
	.align		4
        /*006c*/ 	.byte	0x03, 0x1b
        /*006e*/ 	.short	0x00ff


	//----- nvinfo : EIATTR_MERCURY_ISA_VERSION
	.align		4
        /*0070*/ 	.byte	0x03, 0x5f
        /*0072*/ 	.short	0x0101


	//----- nvinfo : EIATTR_VRC_CTA_INIT_COUNT
	.align		4
        /*0074*/ 	.byte	0x02, 0x4a
	.zero		1
	.zero		1


	//----- nvinfo : EIATTR_EXIT_INSTR_OFFSETS
	.align		4
        /*0078*/ 	.byte	0x04, 0x1c
        /*007a*/ 	.short	(.L_23 - .L_22)


	//   ....[0]....
.L_22:
        /*007c*/ 	.word	0x000012b0


	//----- nvinfo : EIATTR_CRS_STACK_SIZE
	.align		4
.L_23:
        /*0080*/ 	.byte	0x04, 0x1e
        /*0082*/ 	.short	(.L_25 - .L_24)
.L_24:
        /*0084*/ 	.word	0x00000000


	//----- nvinfo : EIATTR_CBANK_PARAM_SIZE
	.align		4
.L_25:
        /*0088*/ 	.byte	0x03, 0x19
        /*008a*/ 	.short	0x0024


	//----- nvinfo : EIATTR_PARAM_CBANK
	.align		4
        /*008c*/ 	.byte	0x04, 0x0a
        /*008e*/ 	.short	(.L_27 - .L_26)
	.align		4
.L_26:
        /*0090*/ 	.word	index@(.nv.constant0._Z11nqueen_cudaPiS_S_iii)
        /*0094*/ 	.short	0x0380
        /*0096*/ 	.short	0x0024


	//----- nvinfo : EIATTR_SW_WAR
	.align		4
.L_27:
        /*0098*/ 	.byte	0x04, 0x36
        /*009a*/ 	.short	(.L_29 - .L_28)
.L_28:
        /*009c*/ 	.word	0x00000008
.L_29:


//--------------------- .nv.callgraph             --------------------------
	.section	.nv.callgraph,"",@"SHT_CUDA_CALLGRAPH"
	.align	4
	.sectionentsize	8
	.align		4
        /*0000*/ 	.word	0x00000000
	.align		4
        /*0004*/ 	.word	0xffffffff
	.align		4
        /*0008*/ 	.word	0x00000000
	.align		4
        /*000c*/ 	.word	0xfffffffe
	.align		4
        /*0010*/ 	.word	0x00000000
	.align		4
        /*0014*/ 	.word	0xfffffffd
	.align		4
        /*0018*/ 	.word	0x00000000
	.align		4
        /*001c*/ 	.word	0xfffffffc


//--------------------- .text._Z11nqueen_cudaPiS_S_iii --------------------------
	.section	.text._Z11nqueen_cudaPiS_S_iii,"ax",@progbits
	.align	128
        .global         _Z11nqueen_cudaPiS_S_iii
        .type           _Z11nqueen_cudaPiS_S_iii,@function
        .size           _Z11nqueen_cudaPiS_S_iii,(.L_x_15 - _Z11nqueen_cudaPiS_S_iii)
        .other          _Z11nqueen_cudaPiS_S_iii,@"STO_CUDA_ENTRY STV_DEFAULT"
_Z11nqueen_cudaPiS_S_iii:
.text._Z11nqueen_cudaPiS_S_iii:
[----:B------:R-:W-:Y:S01]  /*0000*/  LDC R1, c[0x0][0x37c] ;  /* 0x0000df00ff017b82 */ /* 0x000fe20000000800 */
[----:B------:R-:W0:Y:S01]  /*0010*/  LDCU UR4, c[0x0][0x39c] ;  /* 0x00007380ff0477ac */ /* 0x000e220008000800 */
[----:B------:R-:W1:Y:S01]  /*0020*/  LDCU UR5, c[0x0][0x398] ;  /* 0x00007300ff0577ac */ /* 0x000e620008000800 */
[----:B------:R-:W2:Y:S01]  /*0030*/  LDCU.64 UR8, c[0x0][0x358] ;  /* 0x00006b00ff0877ac */ /* 0x000ea20008000a00 */
[----:B0-----:R-:W-:Y:S01]  /*0040*/  UISETP.GE.AND UP0, UPT, UR4, URZ, UPT ;  /* 0x000000ff0400728c */ /* 0x001fe2000bf06270 */
[----:B-1----:R-:W-:-:S08]  /*0050*/  IMAD.U32 R4, RZ, RZ, UR5 ;  /* 0x00000005ff047e24 */ /* 0x002fd0000f8e00ff */
[----:B--2---:R-:W-:Y:S05]  /*0060*/  BRA.U !UP0, `(.L_x_0) ;  /* 0x0000001108887547 */ /* 0x004fea000b800000 */
[----:B------:R-:W0:Y:S01]  /*0070*/  LDCU UR5, c[0x0][0x3a0] ;  /* 0x00007400ff0577ac */ /* 0x000e220008000800 */
[----:B------:R-:W1:Y:S01]  /*0080*/  LDC.64 R6, c[0x0][0x380] ;  /* 0x0000e000ff067b82 */ /* 0x000e620000000a00 */
[----:B------:R-:W2:Y:S01]  /*0090*/  LDCU UR4, c[0x0][0x39c] ;  /* 0x00007380ff0477ac */ /* 0x000ea20008000800 */
[----:B------:R-:W3:Y:S06]  /*00a0*/  LDCU UR6, c[0x0][0x3a0] ;  /* 0x00007400ff0677ac */ /* 0x000eec0008000800 */
[----:B------:R-:W4:Y:S01]  /*00b0*/  LDC.64 R8, c[0x0][0x388] ;  /* 0x0000e200ff087b82 */ /* 0x000f220000000a00 */
[----:B0-----:R-:W-:Y:S01]  /*00c0*/  UISETP.GT.AND UP0, UPT, UR5, URZ, UPT ;  /* 0x000000ff0500728c */ /* 0x001fe2000bf04270 */
[----:B--2---:R-:W-:-:S08]  /*00d0*/  IMAD.U32 R5, RZ, RZ, UR4 ;  /* 0x00000004ff057e24 */ /* 0x004fd0000f8e00ff */
[----:B---3--:R-:W-:Y:S05]  /*00e0*/  BRA.U UP0, `(.L_x_1) ;  /* 0x0000000100587547 */ /* 0x008fea000b800000 */
.L_x_4:
[----:B01----:R-:W-:-:S05]  /*00f0*/  IMAD.WIDE.U32 R2, R5, 0x4, R6 ;  /* 0x0000000405027825 */ /* 0x003fca00078e0006 */
[----:B------:R-:W2:Y:S01]  /*0100*/  LDG.E R10, desc[UR8][R2.64] ;  /* 0x00000008020a7981 */ /* 0x000ea2000c1e1900 */
[----:B------:R-:W-:Y:S01]  /*0110*/  MOV R0, R5 ;  /* 0x0000000500007202 */ /* 0x000fe20000000f00 */
[----:B--2---:R-:W-:-:S05]  /*0120*/  VIADD R11, R10, 0x1 ;  /* 0x000000010a0b7836 */ /* 0x004fca0000000000 */
[----:B------:R-:W-:-:S13]  /*0130*/  ISETP.GE.AND P0, PT, R11, UR6, PT ;  /* 0x000000060b007c0c */ /* 0x000fda000bf06270 */
[----:B------:R-:W-:Y:S05]  /*0140*/  @P0 BRA `(.L_x_2) ;  /* 0x0000000000240947 */ /* 0x000fea0003800000 */
[----:B------:R0:W-:Y:S01]  /*0150*/  STG.E desc[UR8][R2.64], R11 ;  /* 0x0000000b02007986 */ /* 0x0001e2000c101908 */
[----:B------:R-:W-:-:S05]  /*0160*/  VIADD R5, R5, 0x1 ;  /* 0x0000000105057836 */ /* 0x000fca0000000000 */
[----:B------:R-:W-:-:S13]  /*0170*/  ISETP.NE.AND P0, PT, R5, UR6, PT ;  /* 0x0000000605007c0c */ /* 0x000fda000bf05270 */
[----:B0-----:R-:W-:Y:S05]  /*0180*/  @P0 BRA `(.L_x_3) ;  /* 0x0000000000240947 */ /* 0x001fea0003800000 */
[----:B----4-:R-:W-:-:S04]  /*0190*/  IMAD.WIDE R2, R4, 0x4, R8 ;  /* 0x0000000404027825 */ /* 0x010fc800078e0208 */
[----:B------:R-:W-:Y:S01]  /*01a0*/  VIADD R4, R4, 0x1 ;  /* 0x0000000104047836 */ /* 0x000fe20000000000 */
[----:B------:R0:W-:Y:S01]  /*01b0*/  STG.E desc[UR8][R2.64], RZ ;  /* 0x000000ff02007986 */ /* 0x0001e2000c101908 */
[----:B------:R-:W-:Y:S01]  /*01c0*/  IMAD.MOV.U32 R5, RZ, RZ, R0 ;  /* 0x000000ffff057224 */ /* 0x000fe200078e0000 */
[----:B------:R-:W-:Y:S06]  /*01d0*/  BRA `(.L_x_3) ;  /* 0x0000000000107947 */ /* 0x000fec0003800000 */
.L_x_2:
[----:B------:R-:W-:Y:S01]  /*01e0*/  ISETP.NE.AND P0, PT, R10, -0x1, PT ;  /* 0xffffffff0a00780c */ /* 0x000fe20003f05270 */
[----:B------:R-:W-:-:S12]  /*01f0*/  VIADD R5, R5, 0xffffffff ;  /* 0xffffffff05057836 */ /* 0x000fd80000000000 */
[----:B------:R-:W-:-:S05]  /*0200*/  @P0 MOV R11, 0xffffffff ;  /* 0xffffffff000b0802 */ /* 0x000fca0000000f00 */
[----:B------:R1:W-:Y:S02]  /*0210*/  @P0 STG.E desc[UR8][R2.64], R11 ;  /* 0x0000000b02000986 */ /* 0x0003e4000c101908 */
.L_x_3:
[----:B------:R-:W-:-:S13]  /*0220*/  ISETP.GT.AND P0, PT, R5, -0x1, PT ;  /* 0xffffffff0500780c */ /* 0x000fda0003f04270 */
[----:B------:R-:W-:Y:S05]  /*0230*/  @P0 BRA `(.L_x_4) ;  /* 0xfffffffc00ac0947 */ /* 0x000fea000383ffff */
[----:B------:R-:W-:Y:S05]  /*0240*/  BRA `(.L_x_0) ;  /* 0x0000001000107947 */ /* 0x000fea0003800000 */
.L_x_1:
[----:B------:R-:W0:Y:S01]  /*0250*/  LDCU.64 UR6, c[0x0][0x380] ;  /* 0x00007000ff0677ac */ /* 0x000e220008000a00 */
[----:B------:R-:W-:Y:S02]  /*0260*/  ULOP3.LUT UR10, UR5, 0x7, URZ, 0xc0, !UPT ;  /* 0x00000007050a7892 */ /* 0x000fe4000f8ec0ff */
[----:B------:R-:W-:Y:S02]  /*0270*/  ULOP3.LUT UR12, UR5, 0x3, URZ, 0xc0, !UPT ;  /* 0x00000003050c7892 */ /* 0x000fe4000f8ec0ff */
[----:B------:R-:W-:Y:S02]  /*0280*/  ULOP3.LUT UR5, UR5, 0x7ffffff8, URZ, 0xc0, !UPT ;  /* 0x7ffffff805057892 */ /* 0x000fe4000f8ec0ff */
[----:B------:R-:W-:Y:S02]  /*0290*/  UIADD3 UR11, UPT, UPT, UR10, -0x1, URZ ;  /* 0xffffffff0a0b7890 */ /* 0x000fe4000fffe0ff */
[----:B0-----:R-:W-:-:S04]  /*02a0*/  UIADD3 UR6, UP0, UPT, UR6, 0x10, URZ ;  /* 0x0000001006067890 */ /* 0x001fc8000ff1e0ff */
[----:B------:R-:W-:-:S12]  /*02b0*/  UIADD3.X UR7, UPT, UPT, URZ, UR7, URZ, UP0, !UPT ;  /* 0x00000007ff077290 */ /* 0x000fd800087fe4ff */
.L_x_12:
[----:B01----:R-:W0:Y:S01]  /*02c0*/  LDC.64 R6, c[0x0][0x380] ;  /* 0x0000e000ff067b82 */ /* 0x003e220000000a00 */
[----:B------:R-:W1:Y:S01]  /*02d0*/  LDCU UR4, c[0x0][0x3a0] ;  /* 0x00007400ff0477ac */ /* 0x000e620008000800 */
[----:B0-----:R-:W-:-:S05]  /*02e0*/  IMAD.WIDE.U32 R6, R5, 0x4, R6 ;  /* 0x0000000405067825 */ /* 0x001fca00078e0006 */
[----:B----4-:R-:W4:Y:S01]  /*02f0*/  LDG.E R0, desc[UR8][R6.64] ;  /* 0x0000000806007981 */ /* 0x010f22000c1e1900 */
[----:B------:R-:W-:Y:S02]  /*0300*/  IMAD.MOV.U32 R3, RZ, RZ, R5 ;  /* 0x000000ffff037224 */ /* 0x000fe400078e0005 */
[----:B--2-4-:R-:W-:-:S05]  /*0310*/  VIADD R9, R0, 0x1 ;  /* 0x0000000100097836 */ /* 0x014fca0000000000 */
[----:B-1----:R-:W-:-:S13]  /*0320*/  ISETP.GE.AND P0, PT, R9, UR4, PT ;  /* 0x0000000409007c0c */ /* 0x002fda000bf06270 */
[----:B------:R-:W-:Y:S05]  /*0330*/  @!P0 BRA `(.L_x_5) ;  /* 0x0000000000148947 */ /* 0x000fea0003800000 */
[----:B------:R-:W-:Y:S01]  /*0340*/  ISETP.NE.AND P0, PT, R0, -0x1, PT ;  /* 0xffffffff0000780c */ /* 0x000fe20003f05270 */
[----:B------:R-:W-:-:S12]  /*0350*/  VIADD R5, R5, 0xffffffff ;  /* 0xffffffff05057836 */ /* 0x000fd80000000000 */
[----:B------:R-:W-:-:S05]  /*0360*/  @P0 MOV R3, 0xffffffff ;  /* 0xffffffff00030802 */ /* 0x000fca0000000f00 */
[----:B------:R0:W-:Y:S01]  /*0370*/  @P0 STG.E desc[UR8][R6.64], R3 ;  /* 0x0000000306000986 */ /* 0x0001e2000c101908 */
[----:B------:R-:W-:Y:S05]  /*0380*/  BRA `(.L_x_6) ;  /* 0x0000000c00b87947 */ /* 0x000fea0003800000 */
.L_x_5:
[----:B------:R1:W-:Y:S01]  /*0390*/  STG.E desc[UR8][R6.64], R9 ;  /* 0x0000000906007986 */ /* 0x0003e2000c101908 */
[----:B------:R-:W-:-:S05]  /*03a0*/  VIADD R5, R5, 0x1 ;  /* 0x0000000105057836 */ /* 0x000fca0000000000 */
[----:B------:R-:W-:-:S13]  /*03b0*/  ISETP.NE.AND P0, PT, R5, UR4, PT ;  /* 0x0000000405007c0c */ /* 0x000fda000bf05270 */
[----:B-1----:R-:W-:Y:S05]  /*03c0*/  @P0 BRA `(.L_x_6) ;  /* 0x0000000c00a80947 */ /* 0x002fea0003800000 */
[----:B------:R-:W-:Y:S01]  /*03d0*/  UISETP.GE.U32.AND UP0, UPT, UR4, 0x8, UPT ;  /* 0x000000080400788c */ /* 0x000fe2000bf06070 */
[----:B------:R-:W-:Y:S02]  /*03e0*/  HFMA2 R24, -RZ, RZ, 0, 0 ;  /* 0x00000000ff187431 */ /* 0x000fe400000001ff */
[----:B------:R-:W-:-:S06]  /*03f0*/  IMAD.MOV.U32 R6, RZ, RZ, RZ ;  /* 0x000000ffff067224 */ /* 0x000fcc00078e00ff */
[----:B------:R-:W-:Y:S05]  /*0400*/  BRA.U !UP0, `(.L_x_7) ;  /* 0x0000000508cc7547 */ /* 0x000fea000b800000 */
[----:B------:R-:W-:Y:S01]  /*0410*/  IMAD.U32 R6, RZ, RZ, UR6 ;  /* 0x00000006ff067e24 */ /* 0x000fe2000f8e00ff */
[----:B------:R-:W-:Y:S01]  /*0420*/  MOV R24, RZ ;  /* 0x000000ff00187202 */ /* 0x000fe20000000f00 */
[----:B------:R-:W-:Y:S01]  /*0430*/  IMAD.U32 R7, RZ, RZ, UR7 ;  /* 0x00000007ff077e24 */ /* 0x000fe2000f8e00ff */
[----:B------:R-:W-:Y:S01]  /*0440*/  CS2R R26, SRZ ;  /* 0x00000000001a7805 */ /* 0x000fe2000001ff00 */
[----:B------:R-:W-:-:S06]  /*0450*/  UMOV UR4, URZ ;  /* 0x000000ff00047c82 */ /* 0x000fcc0008000000 */
.L_x_8:
[----:B------:R-:W2:Y:S01]  /*0460*/  LDG.E R30, desc[UR8][R6.64+-0x10] ;  /* 0xfffff008061e7981 */ /* 0x000ea2000c1e1900 */
[----:B------:R-:W-:Y:S01]  /*0470*/  IMAD.MOV.U32 R2, RZ, RZ, R26 ;  /* 0x000000ffff027224 */ /* 0x000fe200078e001a */
[----:B------:R-:W-:Y:S01]  /*0480*/  MOV R5, 0x4c0 ;  /* 0x000004c000057802 */ /* 0x000fe20000000f00 */
[----:B------:R-:W-:Y:S01]  /*0490*/  IMAD.MOV.U32 R0, RZ, RZ, R27 ;  /* 0x000000ffff007224 */ /* 0x000fe200078e001b */
[----:B012---:R-:W0:Y:S06]  /*04a0*/  I2F.F64 R30, R30 ;  /* 0x0000001e001e7312 */ /* 0x007e2c0000201c00 */
[----:B0-----:R-:W-:Y:S05]  /*04b0*/  CALL.REL.NOINC `($_Z11nqueen_cudaPiS_S_iii$__internal_accurate_pow) ;  /* 0x0000000c00807944 */ /* 0x001fea0003c00000 */
[----:B------:R-:W2:Y:S01]  /*04c0*/  LDG.E R28, desc[UR8][R6.64+-0xc] ;  /* 0xfffff408061c7981 */ /* 0x000ea2000c1e1900 */
[----:B------:R-:W0:Y:S01]  /*04d0*/  I2F.F64 R24, R24 ;  /* 0x0000001800187312 */ /* 0x000e220000201c00 */
[----:B------:R-:W-:Y:S01]  /*04e0*/  ISETP.NE.AND P0, PT, RZ, UR4, PT ;  /* 0x00000004ff007c0c */ /* 0x000fe2000bf05270 */
[----:B------:R-:W-:Y:S01]  /*04f0*/  UIADD3 UR13, UPT, UPT, UR4, 0x1, URZ ;  /* 0x00000001040d7890 */ /* 0x000fe2000fffe0ff */
[----:B------:R-:W-:Y:S02]  /*0500*/  MOV R5, 0x5a0 ;  /* 0x000005a000057802 */ /* 0x000fe40000000f00 */
[----:B------:R-:W-:Y:S02]  /*0510*/  FSEL R10, R2, RZ, P0 ;  /* 0x000000ff020a7208 */ /* 0x000fe40000000000 */
[----:B------:R-:W-:-:S04]  /*0520*/  FSEL R11, R0, 1.875, P0 ;  /* 0x3ff00000000b7808 */ /* 0x000fc80000000000 */
[----:B------:R-:W1:Y:S02]  /*0530*/  I2F.F64.U32 R8, UR13 ;  /* 0x0000000d00087d12 */ /* 0x000e640008201800 */
[----:B0-----:R-:W-:-:S06]  /*0540*/  DFMA R30, R30, R10, R24 ;  /* 0x0000000a1e1e722b */ /* 0x001fcc0000000018 */
[----:B------:R0:W3:Y:S01]  /*0550*/  F2I.F64.TRUNC R24, R30 ;  /* 0x0000001e00187311 */ /* 0x0000e2000030d100 */
[----:B-1----:R-:W-:Y:S01]  /*0560*/  MOV R2, R8 ;  /* 0x0000000800027202 */ /* 0x002fe20000000f00 */
[----:B------:R-:W-:-:S06]  /*0570*/  IMAD.MOV.U32 R0, RZ, RZ, R9 ;  /* 0x000000ffff007224 */ /* 0x000fcc00078e0009 */
[----:B0-23--:R-:W1:Y:S02]  /*0580*/  I2F.F64 R28, R28 ;  /* 0x0000001c001c7312 */ /* 0x00de640000201c00 */
[----:B-1----:R-:W-:Y:S05]  /*0590*/  CALL.REL.NOINC `($_Z11nqueen_cudaPiS_S_iii$__internal_accurate_pow) ;  /* 0x0000000c00487944 */ /* 0x002fea0003c00000 */
[----:B------:R-:W2:Y:S01]  /*05a0*/  LDG.E R30, desc[UR8][R6.64+-0x8] ;  /* 0xfffff808061e7981 */ /* 0x000ea2000c1e1900 */
[----:B------:R-:W0:Y:S01]  /*05b0*/  I2F.F64 R24, R24 ;  /* 0x0000001800187312 */ /* 0x000e220000201c00 */
[----:B------:R-:W-:Y:S01]  /*05c0*/  UIADD3 UR13, UPT, UPT, UR4, 0x2, URZ ;  /* 0x00000002040d7890 */ /* 0x000fe2000fffe0ff */
[----:B------:R-:W-:Y:S01]  /*05d0*/  IMAD.MOV.U32 R10, RZ, RZ, R2 ;  /* 0x000000ffff0a7224 */ /* 0x000fe200078e0002 */
[----:B------:R-:W-:Y:S02]  /*05e0*/  MOV R11, R0 ;  /* 0x00000000000b7202 */ /* 0x000fe40000000f00 */
[----:B------:R-:W-:-:S05]  /*05f0*/  MOV R5, 0x670 ;  /* 0x0000067000057802 */ /* 0x000fca0000000f00 */
[----:B------:R-:W1:Y:S01]  /*0600*/  I2F.F64.U32 R8, UR13 ;  /* 0x0000000d00087d12 */ /* 0x000e620008201800 */
[----:B0-----:R-:W-:-:S07]  /*0610*/  DFMA R10, R28, R10, R24 ;  /* 0x0000000a1c0a722b */ /* 0x001fce0000000018 */
[----:B------:R0:W3:Y:S01]  /*0620*/  F2I.F64.TRUNC R24, R10 ;  /* 0x0000000a00187311 */ /* 0x0000e2000030d100 */
[----:B-1----:R-:W-:Y:S02]  /*0630*/  IMAD.MOV.U32 R2, RZ, RZ, R8 ;  /* 0x000000ffff027224 */ /* 0x002fe400078e0008 */
[----:B------:R-:W-:-:S05]  /*0640*/  IMAD.MOV.U32 R0, RZ, RZ, R9 ;  /* 0x000000ffff007224 */ /* 0x000fca00078e0009 */
[----:B0-23--:R-:W1:Y:S02]  /*0650*/  I2F.F64 R30, R30 ;  /* 0x0000001e001e7312 */ /* 0x00de640000201c00 */
[----:B-1----:R-:W-:Y:S05]  /*0660*/  CALL.REL.NOINC `($_Z11nqueen_cudaPiS_S_iii$__internal_accurate_pow) ;  /* 0x0000000c00147944 */ /* 0x002fea0003c00000 */
[----:B------:R-:W2:Y:S01]  /*0670*/  LDG.E R28, desc[UR8][R6.64+-0x4] ;  /* 0xfffffc08061c7981 */ /* 0x000ea2000c1e1900 */
[----:B------:R-:W0:Y:S01]  /*0680*/  I2F.F64 R24, R24 ;  /* 0x0000001800187312 */ /* 0x000e220000201c00 */
[----:B------:R-:W-:Y:S01]  /*0690*/  UIADD3 UR13, UPT, UPT, UR4, 0x3, URZ ;  /* 0x00000003040d7890 */ /* 0x000fe2000fffe0ff */
[----:B------:R-:W-:Y:S01]  /*06a0*/  MOV R10, R2 ;  /* 0x00000002000a7202 */ /* 0x000fe20000000f00 */
[----:B------:R-:W-:Y:S01]  /*06b0*/  IMAD.MOV.U32 R11, RZ, RZ, R0 ;  /* 0x000000ffff0b7224 */ /* 0x000fe200078e0000 */
[----:B------:R-:W-:-:S06]  /*06c0*/  MOV R5, 0x740 ;  /* 0x0000074000057802 */ /* 0x000fcc0000000f00 */
[----:B------:R-:W1:Y:S01]  /*06d0*/  I2F.F64.U32 R8, UR13 ;  /* 0x0000000d00087d12 */ /* 0x000e620008201800 */
[----:B0-----:R-:W-:-:S07]  /*06e0*/  DFMA R30, R10, R30, R24 ;  /* 0x0000001e0a1e722b */ /* 0x001fce0000000018 */
[----:B------:R0:W3:Y:S01]  /*06f0*/  F2I.F64.TRUNC R24, R30 ;  /* 0x0000001e00187311 */ /* 0x0000e2000030d100 */
[----:B-1----:R-:W-:Y:S01]  /*0700*/  IMAD.MOV.U32 R2, RZ, RZ, R8 ;  /* 0x000000ffff027224 */ /* 0x002fe200078e0008 */
[----:B------:R-:W-:-:S06]  /*0710*/  MOV R0, R9 ;  /* 0x0000000900007202 */ /* 0x000fcc0000000f00 */
[----:B0-23--:R-:W1:Y:S02]  /*0720*/  I2F.F64 R28, R28 ;  /* 0x0000001c001c7312 */ /* 0x00de640000201c00 */
[----:B-1----:R-:W-:Y:S05]  /*0730*/  CALL.REL.NOINC `($_Z11nqueen_cudaPiS_S_iii$__internal_accurate_pow) ;  /* 0x0000000800e07944 */ /* 0x002fea0003c00000 */
[----:B------:R-:W2:Y:S01]  /*0740*/  LDG.E R30, desc[UR8][R6.64] ;  /* 0x00000008061e7981 */ /* 0x000ea2000c1e1900 */
[----:B------:R-:W0:Y:S01]  /*0750*/  I2F.F64 R24, R24 ;  /* 0x0000001800187312 */ /* 0x000e220000201c00 */
[----:B------:R-:W-:Y:S01]  /*0760*/  UIADD3 UR13, UPT, UPT, UR4, 0x4, URZ ;  /* 0x00000004040d7890 */ /* 0x000fe2000fffe0ff */
[----:B------:R-:W-:Y:S01]  /*0770*/  IMAD.MOV.U32 R10, RZ, RZ, R2 ;  /* 0x000000ffff0a7224 */ /* 0x000fe200078e0002 */
[----:B------:R-:W-:Y:S01]  /*0780*/  MOV R5, 0x810 ;  /* 0x0000081000057802 */ /* 0x000fe20000000f00 */
[----:B------:R-:W-:-:S06]  /*0790*/  IMAD.MOV.U32 R11, RZ, RZ, R0 ;  /* 0x000000ffff0b7224 */ /* 0x000fcc00078e0000 */
[----:B------:R-:W1:Y:S01]  /*07a0*/  I2F.F64.U32 R8, UR13 ;  /* 0x0000000d00087d12 */ /* 0x000e620008201800 */
[----:B0-----:R-:W-:-:S07]  /*07b0*/  DFMA R28, R10, R28, R24 ;  /* 0x0000001c0a1c722b */ /* 0x001fce0000000018 */
        /* <DEDUP_REMOVED lines=44> */
[----:B------:R-:W0:Y:S01]  /*0a80*/  I2F.F64 R24, R24 ;  /* 0x0000001800187312 */ /* 0x000e220000201c00 */
[----:B------:R-:W-:Y:S01]  /*0a90*/  IMAD.MOV.U32 R8, RZ, RZ, R2 ;  /* 0x000000ffff087224 */ /* 0x000fe200078e0002 */
[----:B------:R-:W-:Y:S01]  /*0aa0*/  MOV R9, R0 ;  /* 0x0000000000097202 */ /* 0x000fe20000000f00 */
[----:B------:R-:W-:Y:S01]  /*0ab0*/  UIADD3 UR4, UPT, UPT, UR4, 0x8, URZ ;  /* 0x0000000804047890 */ /* 0x000fe2000fffe0ff */
[----:B------:R-:W-:Y:S01]  /*0ac0*/  IADD3 R6, P0, PT, R6, 0x20, RZ ;  /* 0x0000002006067810 */ /* 0x000fe20007f1e0ff */
[----:B------:R-:W-:Y:S02]  /*0ad0*/  DADD R26, R26, 8 ;  /* 0x402000001a1a7429 */ /* 0x000fe40000000000 */
[----:B------:R-:W-:Y:S02]  /*0ae0*/  UISETP.NE.AND UP0, UPT, UR4, UR5, UPT ;  /* 0x000000050400728c */ /* 0x000fe4000bf05270 */
[----:B------:R-:W-:Y:S01]  /*0af0*/  IMAD.X R7, RZ, RZ, R7, P0 ;  /* 0x000000ffff077224 */ /* 0x000fe200000e0607 */
[----:B0-----:R-:W-:-:S06]  /*0b00*/  DFMA R28, R8, R28, R24 ;  /* 0x0000001c081c722b */ /* 0x001fcc0000000018 */
[----:B------:R0:W1:Y:S01]  /*0b10*/  F2I.F64.TRUNC R24, R28 ;  /* 0x0000001c00187311 */ /* 0x000062000030d100 */
[----:B------:R-:W-:Y:S05]  /*0b20*/  BRA.U UP0, `(.L_x_8) ;  /* 0xfffffff9004c7547 */ /* 0x000fea000b83ffff */
[----:B------:R-:W-:-:S07]  /*0b30*/  IMAD.U32 R6, RZ, RZ, UR5 ;  /* 0x00000005ff067e24 */ /* 0x000fce000f8e00ff */
.L_x_7:
[----:B------:R-:W-:-:S09]  /*0b40*/  UISETP.NE.AND UP0, UPT, UR10, URZ, UPT ;  /* 0x000000ff0a00728c */ /* 0x000fd2000bf05270 */
[----:B------:R-:W-:Y:S05]  /*0b50*/  BRA.U !UP0, `(.L_x_9) ;  /* 0x0000000508b07547 */ /* 0x000fea000b800000 */
[----:B------:R-:W-:-:S09]  /*0b60*/  UISETP.GE.U32.AND UP0, UPT, UR11, 0x3, UPT ;  /* 0x000000030b00788c */ /* 0x000fd2000bf06070 */
[----:B------:R-:W-:Y:S05]  /*0b70*/  BRA.U !UP0, `(.L_x_10) ;  /* 0x0000000108dc7547 */ /* 0x000fea000b800000 */
[----:B------:R-:W2:Y:S02]  /*0b80*/  LDC.64 R26, c[0x0][0x380] ;  /* 0x0000e000ff1a7b82 */ /* 0x000ea40000000a00 */
[----:B--2---:R-:W-:-:S05]  /*0b90*/  IMAD.WIDE.U32 R26, R6, 0x4, R26 ;  /* 0x00000004061a7825 */ /* 0x004fca00078e001a */
[----:B------:R-:W2:Y:S01]  /*0ba0*/  LDG.E R30, desc[UR8][R26.64] ;  /* 0x000000081a1e7981 */ /* 0x000ea2000c1e1900 */
[----:B------:R-:W3:Y:S01]  /*0bb0*/  I2F.F64.U32 R8, R6 ;  /* 0x0000000600087312 */ /* 0x000ee20000201800 */
[----:B------:R-:W-:Y:S02]  /*0bc0*/  MOV R5, 0xc10 ;  /* 0x00000c1000057802 */ /* 0x000fe40000000f00 */
[----:B---3--:R-:W-:Y:S01]  /*0bd0*/  MOV R2, R8 ;  /* 0x0000000800027202 */ /* 0x008fe20000000f00 */
[----:B------:R-:W-:-:S04]  /*0be0*/  IMAD.MOV.U32 R0, RZ, RZ, R9 ;  /* 0x000000ffff007224 */ /* 0x000fc800078e0009 */
[----:B--2---:R-:W2:Y:S03]  /*0bf0*/  I2F.F64 R30, R30 ;  /* 0x0000001e001e7312 */ /* 0x004ea60000201c00 */
[----:B012---:R-:W-:Y:S05]  /*0c00*/  CALL.REL.NOINC `($_Z11nqueen_cudaPiS_S_iii$__internal_accurate_pow) ;  /* 0x0000000400ac7944 */ /* 0x007fea0003c00000 */
[----:B------:R-:W2:Y:S01]  /*0c10*/  LDG.E R28, desc[UR8][R26.64+0x4] ;  /* 0x000004081a1c7981 */ /* 0x000ea2000c1e1900 */
[----:B------:R-:W0:Y:S01]  /*0c20*/  I2F.F64 R24, R24 ;  /* 0x0000001800187312 */ /* 0x000e220000201c00 */
[C---:B------:R-:W-:Y:S01]  /*0c30*/  ISETP.NE.AND P0, PT, R6.reuse, RZ, PT ;  /* 0x000000ff0600720c */ /* 0x040fe20003f05270 */
[----:B------:R-:W-:Y:S01]  /*0c40*/  VIADD R8, R6, 0x1 ;  /* 0x0000000106087836 */ /* 0x000fe20000000000 */
[----:B------:R-:W-:Y:S02]  /*0c50*/  MOV R5, 0xcf0 ;  /* 0x00000cf000057802 */ /* 0x000fe40000000f00 */
[----:B------:R-:W-:Y:S02]  /*0c60*/  FSEL R10, R2, RZ, P0 ;  /* 0x000000ff020a7208 */ /* 0x000fe40000000000 */
[----:B------:R-:W-:Y:S01]  /*0c70*/  FSEL R11, R0, 1.875, P0 ;  /* 0x3ff00000000b7808 */ /* 0x000fe20000000000 */
[----:B------:R-:W1:Y:S05]  /*0c80*/  I2F.F64.U32 R8, R8 ;  /* 0x0000000800087312 */ /* 0x000e6a0000201800 */
        /* <DEDUP_REMOVED lines=8> */
[----:B------:R-:W-:Y:S01]  /*0d10*/  MOV R12, R2 ;  /* 0x00000002000c7202 */ /* 0x000fe20000000f00 */
[----:B------:R-:W-:Y:S01]  /*0d20*/  IMAD.MOV.U32 R13, RZ, RZ, R0 ;  /* 0x000000ffff0d7224 */ /* 0x000fe200078e0000 */
[----:B------:R-:W-:Y:S01]  /*0d30*/  MOV R5, 0xdc0 ;  /* 0x00000dc000057802 */ /* 0x000fe20000000f00 */
[----:B------:R-:W-:-:S06]  /*0d40*/  VIADD R8, R6, 0x2 ;  /* 0x0000000206087836 */ /* 0x000fcc0000000000 */
[----:B------:R-:W1:Y:S01]  /*0d50*/  I2F.F64.U32 R8, R8 ;  /* 0x0000000800087312 */ /* 0x000e620000201800 */
        /* <DEDUP_REMOVED lines=8> */
[----:B------:R-:W-:Y:S01]  /*0de0*/  IMAD.MOV.U32 R12, RZ, RZ, R2 ;  /* 0x000000ffff0c7224 */ /* 0x000fe200078e0002 */
[----:B------:R-:W-:Y:S01]  /*0df0*/  MOV R13, R0 ;  /* 0x00000000000d7202 */ /* 0x000fe20000000f00 */
[----:B------:R-:W-:Y:S01]  /*0e00*/  VIADD R10, R6, 0x3 ;  /* 0x00000003060a7836 */ /* 0x000fe20000000000 */
[----:B------:R-:W-:-:S05]  /*0e10*/  MOV R5, 0xe90 ;  /* 0x00000e9000057802 */ /* 0x000fca0000000f00 */
[----:B------:R-:W1:Y:S01]  /*0e20*/  I2F.F64.U32 R10, R10 ;  /* 0x0000000a000a7312 */ /* 0x000e620000201800 */
[----:B0-----:R-:W-:-:S07]  /*0e30*/  DFMA R8, R12, R24, R8 ;  /* 0x000000180c08722b */ /* 0x001fce0000000008 */
[----:B------:R0:W3:Y:S01]  /*0e40*/  F2I.F64.TRUNC R7, R8 ;  /* 0x0000000800077311 */ /* 0x0000e2000030d100 */
[----:B-1----:R-:W-:Y:S02]  /*0e50*/  IMAD.MOV.U32 R2, RZ, RZ, R10 ;  /* 0x000000ffff027224 */ /* 0x002fe400078e000a */
[----:B------:R-:W-:-:S05]  /*0e60*/  IMAD.MOV.U32 R0, RZ, RZ, R11 ;  /* 0x000000ffff007224 */ /* 0x000fca00078e000b */
[----:B0-23--:R-:W1:Y:S02]  /*0e70*/  I2F.F64 R26, R26 ;  /* 0x0000001a001a7312 */ /* 0x00de640000201c00 */
[----:B-1----:R-:W-:Y:S05]  /*0e80*/  CALL.REL.NOINC `($_Z11nqueen_cudaPiS_S_iii$__internal_accurate_pow) ;  /* 0x00000004000c7944 */ /* 0x002fea0003c00000 */
[----:B------:R-:W0:Y:S01]  /*0e90*/  I2F.F64 R8, R7 ;  /* 0x0000000700087312 */ /* 0x000e220000201c00 */
[----:B------:R-:W-:Y:S01]  /*0ea0*/  MOV R10, R2 ;  /* 0x00000002000a7202 */ /* 0x000fe20000000f00 */
[----:B------:R-:W-:Y:S02]  /*0eb0*/  IMAD.MOV.U32 R11, RZ, RZ, R0 ;  /* 0x000000ffff0b7224 */ /* 0x000fe400078e0000 */
[----:B------:R-:W-:-:S04]  /*0ec0*/  VIADD R6, R6, 0x4 ;  /* 0x0000000406067836 */ /* 0x000fc80000000000 */
[----:B0-----:R-:W-:-:S06]  /*0ed0*/  DFMA R8, R10, R26, R8 ;  /* 0x0000001a0a08722b */ /* 0x001fcc0000000008 */
[----:B------:R2:W3:Y:S05]  /*0ee0*/  F2I.F64.TRUNC R24, R8 ;  /* 0x0000000800187311 */ /* 0x0004ea000030d100 */
.L_x_10:
[----:B------:R-:W-:-:S09]  /*0ef0*/  UISETP.NE.AND UP0, UPT, UR12, URZ, UPT ;  /* 0x000000ff0c00728c */ /* 0x000fd2000bf05270 */
[----:B------:R-:W-:Y:S05]  /*0f00*/  BRA.U !UP0, `(.L_x_9) ;  /* 0x0000000108c47547 */ /* 0x000fea000b800000 */
[----:B------:R-:W-:-:S09]  /*0f10*/  UISETP.NE.AND UP0, UPT, UR12, 0x1, UPT ;  /* 0x000000010c00788c */ /* 0x000fd2000bf05270 */
[----:B------:R-:W-:Y:S05]  /*0f20*/  BRA.U !UP0, `(.L_x_11) ;  /* 0x0000000108747547 */ /* 0x000fea000b800000 */
[----:B------:R-:W4:Y:S02]  /*0f30*/  LDC.64 R26, c[0x0][0x380] ;  /* 0x0000e000ff1a7b82 */ /* 0x000f240000000a00 */
[----:B----4-:R-:W-:-:S05]  /*0f40*/  IMAD.WIDE.U32 R26, R6, 0x4, R26 ;  /* 0x00000004061a7825 */ /* 0x010fca00078e001a */
[----:B0-----:R-:W4:Y:S01]  /*0f50*/  LDG.E R28, desc[UR8][R26.64] ;  /* 0x000000081a1c7981 */ /* 0x001f22000c1e1900 */
[----:B--2---:R-:W0:Y:S01]  /*0f60*/  I2F.F64.U32 R8, R6 ;  /* 0x0000000600087312 */ /* 0x004e220000201800 */
[----:B------:R-:W-:Y:S02]  /*0f70*/  MOV R5, 0xfc0 ;  /* 0x00000fc000057802 */ /* 0x000fe40000000f00 */
[----:B0-----:R-:W-:Y:S01]  /*0f80*/  MOV R2, R8 ;  /* 0x0000000800027202 */ /* 0x001fe20000000f00 */
[----:B------:R-:W-:-:S04]  /*0f90*/  IMAD.MOV.U32 R0, RZ, RZ, R9 ;  /* 0x000000ffff007224 */ /* 0x000fc800078e0009 */
[----:B----4-:R-:W0:Y:S03]  /*0fa0*/  I2F.F64 R28, R28 ;  /* 0x0000001c001c7312 */ /* 0x010e260000201c00 */
[----:B01-3--:R-:W-:Y:S05]  /*0fb0*/  CALL.REL.NOINC `($_Z11nqueen_cudaPiS_S_iii$__internal_accurate_pow) ;  /* 0x0000000000c07944 */ /* 0x00bfea0003c00000 */
        /* <DEDUP_REMOVED lines=17> */
[----:B------:R-:W-:-:S05]  /*10d0*/  VIADD R6, R6, 0x2 ;  /* 0x0000000206067836 */ /* 0x000fca0000000000 */
[----:B0-----:R-:W-:-:S10]  /*10e0*/  DFMA R24, R10, R24, R8 ;  /* 0x000000180a18722b */ /* 0x001fd40000000008 */
[----:B------:R4:W0:Y:S02]  /*10f0*/  F2I.F64.TRUNC R24, R24 ;  /* 0x0000001800187311 */ /* 0x000824000030d100 */
.L_x_11:
[----:B------:R-:W5:Y:S02]  /*1100*/  LDCU UR4, c[0x0][0x3a0] ;  /* 0x00007400ff0477ac */ /* 0x000f640008000800 */
[----:B-----5:R-:W-:-:S09]  /*1110*/  ULOP3.LUT UP0, URZ, UR4, 0x1, URZ, 0xc0, !UPT ;  /* 0x0000000104ff7892 */ /* 0x020fd2000f80c0ff */
[----:B------:R-:W-:Y:S05]  /*1120*/  BRA.U !UP0, `(.L_x_9) ;  /* 0x00000001083c7547 */ /* 0x000fea000b800000 */
[----:B--2---:R-:W2:Y:S02]  /*1130*/  LDC.64 R8, c[0x0][0x380] ;  /* 0x0000e000ff087b82 */ /* 0x004ea40000000a00 */
[----:B--2---:R-:W-:-:S06]  /*1140*/  IMAD.WIDE.U32 R8, R6, 0x4, R8 ;  /* 0x0000000406087825 */ /* 0x004fcc00078e0008 */
[----:B------:R-:W2:Y:S01]  /*1150*/  LDG.E R8, desc[UR8][R8.64] ;  /* 0x0000000808087981 */ /* 0x000ea2000c1e1900 */
[----:B------:R-:W5:Y:S01]  /*1160*/  I2F.F64.U32 R10, R6 ;  /* 0x00000006000a7312 */ /* 0x000f620000201800 */
[----:B------:R-:W-:Y:S01]  /*1170*/  MOV R5, 0x11c0 ;  /* 0x000011c000057802 */ /* 0x000fe20000000f00 */
[----:B-----5:R-:W-:Y:S01]  /*1180*/  IMAD.MOV.U32 R2, RZ, RZ, R10 ;  /* 0x000000ffff027224 */ /* 0x020fe200078e000a */
[----:B------:R-:W-:-:S05]  /*1190*/  MOV R0, R11 ;  /* 0x0000000b00007202 */ /* 0x000fca0000000f00 */
[----:B--2---:R2:W0:Y:S02]  /*11a0*/  I2F.F64 R26, R8 ;  /* 0x00000008001a7312 */ /* 0x0044240000201c00 */
[----:B01234-:R-:W-:Y:S05]  /*11b0*/  CALL.REL.NOINC `($_Z11nqueen_cudaPiS_S_iii$__internal_accurate_pow) ;  /* 0x0000000000407944 */ /* 0x01ffea0003c00000 */
[----:B------:R-:W0:Y:S01]  /*11c0*/  I2F.F64 R24, R24 ;  /* 0x0000001800187312 */ /* 0x000e220000201c00 */
[----:B------:R-:W-:-:S04]  /*11d0*/  ISETP.NE.AND P0, PT, R6, RZ, PT ;  /* 0x000000ff0600720c */ /* 0x000fc80003f05270 */
[----:B------:R-:W-:Y:S02]  /*11e0*/  FSEL R6, R2, RZ, P0 ;  /* 0x000000ff02067208 */ /* 0x000fe40000000000 */
[----:B------:R-:W-:-:S06]  /*11f0*/  FSEL R7, R0, 1.875, P0 ;  /* 0x3ff0000000077808 */ /* 0x000fcc0000000000 */
[----:B0-----:R-:W-:-:S06]  /*1200*/  DFMA R26, R26, R6, R24 ;  /* 0x000000061a1a722b */ /* 0x001fcc0000000018 */
[----:B------:R0:W1:Y:S05]  /*1210*/  F2I.F64.TRUNC R24, R26 ;  /* 0x0000001a00187311 */ /* 0x00006a000030d100 */
.L_x_9:
[----:B------:R-:W5:Y:S01]  /*1220*/  LDC.64 R6, c[0x0][0x388] ;  /* 0x0000e200ff067b82 */ /* 0x000f620000000a00 */
[----:B------:R-:W-:Y:S02]  /*1230*/  IMAD.MOV.U32 R5, RZ, RZ, R3 ;  /* 0x000000ffff057224 */ /* 0x000fe400078e0003 */
[----:B-----5:R-:W-:-:S04]  /*1240*/  IMAD.WIDE R6, R4, 0x4, R6 ;  /* 0x0000000404067825 */ /* 0x020fc800078e0206 */
[----:B------:R-:W-:Y:S01]  /*1250*/  VIADD R4, R4, 0x1 ;  /* 0x0000000104047836 */ /* 0x000fe20000000000 */
[----:B01-3--:R1:W-:Y:S06]  /*1260*/  STG.E desc[UR8][R6.64], R24 ;  /* 0x0000001806007986 */ /* 0x00b3ec000c101908 */
.L_x_6:
[----:B------:R-:W-:-:S13]  /*1270*/  ISETP.GT.AND P0, PT, R5, -0x1, PT ;  /* 0xffffffff0500780c */ /* 0x000fda0003f04270 */
[----:B------:R-:W-:Y:S05]  /*1280*/  @P0 BRA `(.L_x_12) ;  /* 0xfffffff0000c0947 */ /* 0x000fea000383ffff */
.L_x_0:
[----:B01----:R-:W0:Y:S02]  /*1290*/  LDC.64 R2, c[0x0][0x390] ;  /* 0x0000e400ff027b82 */ /* 0x003e240000000a00 */
[----:B0-----:R-:W-:Y:S01]  /*12a0*/  STG.E desc[UR8][R2.64], R4 ;  /* 0x0000000402007986 */ /* 0x001fe2000c101908 */
[----:B------:R-:W-:Y:S05]  /*12b0*/  EXIT ;  /* 0x000000000000794d */ /* 0x000fea0003800000 */
        .type           $_Z11nqueen_cudaPiS_S_iii$__internal_accurate_pow,@function
        .size           $_Z11nqueen_cudaPiS_S_iii$__internal_accurate_pow,(.L_x_15 - $_Z11nqueen_cudaPiS_S_iii$__internal_accurate_pow)
$_Z11nqueen_cudaPiS_S_iii$__internal_accurate_pow:
[----:B------:R-:W0:Y:S01]  /*12c0*/  MUFU.RCP64H R15, 2.25 ;  /* 0x40020000000f7908 */ /* 0x000e220000001800 */
[----:B------:R-:W-:Y:S02]  /*12d0*/  HFMA2 R8, -RZ, RZ, 0, 0 ;  /* 0x00000000ff087431 */ /* 0x000fe400000001ff */
[----:B------:R-:W-:Y:S01]  /*12e0*/  IMAD.MOV.U32 R9, RZ, RZ, 0x40020000 ;  /* 0x40020000ff097424 */ /* 0x000fe200078e00ff */
[----:B------:R-:W-:Y:S01]  /*12f0*/  MOV R10, 0x41ad3b5a ;  /* 0x41ad3b5a000a7802 */ /* 0x000fe20000000f00 */
[----:B------:R-:W-:Y:S01]  /*1300*/  IMAD.MOV.U32 R14, RZ, RZ, RZ ;  /* 0x000000ffff0e7224 */ /* 0x000fe200078e00ff */
[----:B------:R-:W-:Y:S01]  /*1310*/  UMOV UR14, 0x7d2cafe2 ;  /* 0x7d2cafe2000e7882 */ /* 0x000fe20000000000 */
[----:B------:R-:W-:Y:S01]  /*1320*/  IMAD.MOV.U32 R11, RZ, RZ, 0x3ed0f5d2 ;  /* 0x3ed0f5d2ff0b7424 */ /* 0x000fe200078e00ff */
[----:B------:R-:W-:-:S03]  /*1330*/  UMOV UR15, 0x3eb0f5ff ;  /* 0x3eb0f5ff000f7882 */ /* 0x000fc60000000000 */
[----:B0-----:R-:W-:-:S08]  /*1340*/  DFMA R8, R14, -R8, 1 ;  /* 0x3ff000000e08742b */ /* 0x001fd00000000808 */
[----:B------:R-:W-:-:S08]  /*1350*/  DFMA R8, R8, R8, R8 ;  /* 0x000000080808722b */ /* 0x000fd00000000008 */
[----:B------:R-:W-:-:S08]  /*1360*/  DFMA R14, R14, R8, R14 ;  /* 0x000000080e0e722b */ /* 0x000fd0000000000e */
[----:B------:R-:W-:-:S08]  /*1370*/  DMUL R8, R14, 0.25 ;  /* 0x3fd000000e087828 */ /* 0x000fd00000000000 */
[----:B------:R-:W-:-:S08]  /*1380*/  DFMA R8, R14, 0.25, R8 ;  /* 0x3fd000000e08782b */ /* 0x000fd00000000008 */
[C---:B------:R-:W-:Y:S02]  /*1390*/  DMUL R20, R8.reuse, R8 ;  /* 0x0000000808147228 */ /* 0x040fe40000000000 */
[----:B------:R-:W-:-:S06]  /*13a0*/  DADD R12, -R8, 0.25 ;  /* 0x3fd00000080c7429 */ /* 0x000fcc0000000100 */
[----:B------:R-:W-:Y:S01]  /*13b0*/  DFMA R10, R20, UR14, R10 ;  /* 0x0000000e140a7c2b */ /* 0x000fe2000800000a */
[----:B------:R-:W-:Y:S01]  /*13c0*/  UMOV UR14, 0x75488a3f ;  /* 0x75488a3f000e7882 */ /* 0x000fe20000000000 */
[----:B------:R-:W-:Y:S01]  /*13d0*/  UMOV UR15, 0x3ef3b20a ;  /* 0x3ef3b20a000f7882 */ /* 0x000fe20000000000 */
[----:B------:R-:W-:-:S05]  /*13e0*/  DADD R12, R12, R12 ;  /* 0x000000000c0c7229 */ /* 0x000fca000000000c */
[----:B------:R-:W-:Y:S01]  /*13f0*/  DFMA R18, R20, R10, UR14 ;  /* 0x0000000e14127e2b */ /* 0x000fe2000800000a */
[----:B------:R-:W-:Y:S01]  /*1400*/  UMOV UR14, 0xe4faecd5 ;  /* 0xe4faecd5000e7882 */ /* 0x000fe20000000000 */
[----:B------:R-:W-:Y:S01]  /*1410*/  UMOV UR15, 0x3f1745cd ;  /* 0x3f1745cd000f7882 */ /* 0x000fe20000000000 */
[----:B------:R-:W-:-:S05]  /*1420*/  DFMA R12, -R8, 0.25, R12 ;  /* 0x3fd00000080c782b */ /* 0x000fca000000010c */
[----:B------:R-:W-:Y:S01]  /*1430*/  DFMA R18, R20, R18, UR14 ;  /* 0x0000000e14127e2b */ /* 0x000fe20008000012 */
[----:B------:R-:W-:Y:S01]  /*1440*/  UMOV UR14, 0x258a578b ;  /* 0x258a578b000e7882 */ /* 0x000fe20000000000 */
[----:B------:R-:W-:Y:S01]  /*1450*/  UMOV UR15, 0x3f3c71c7 ;  /* 0x3f3c71c7000f7882 */ /* 0x000fe20000000000 */
[----:B------:R-:W-:Y:S02]  /*1460*/  DMUL R12, R14, R12 ;  /* 0x0000000c0e0c7228 */ /* 0x000fe40000000000 */
[----:B------:R-:W-:-:S03]  /*1470*/  DMUL R14, R8, R8 ;  /* 0x00000008080e7228 */ /* 0x000fc60000000000 */
[----:B------:R-:W-:Y:S01]  /*1480*/  DFMA R18, R20, R18, UR14 ;  /* 0x0000000e14127e2b */ /* 0x000fe20008000012 */
[----:B------:R-:W-:Y:S01]  /*1490*/  UMOV UR14, 0x9242b910 ;  /* 0x9242b910000e7882 */ /* 0x000fe20000000000 */
[----:B------:R-:W-:-:S06]  /*14a0*/  UMOV UR15, 0x3f624924 ;  /* 0x3f624924000f7882 */ /* 0x000fcc0000000000 */
[----:B------:R-:W-:Y:S01]  /*14b0*/  DFMA R18, R20, R18, UR14 ;  /* 0x0000000e14127e2b */ /* 0x000fe20008000012 */
[----:B------:R-:W-:Y:S01]  /*14c0*/  UMOV UR14, 0x99999dfb ;  /* 0x99999dfb000e7882 */ /* 0x000fe20000000000 */
[----:B------:R-:W-:-:S06]  /*14d0*/  UMOV UR15, 0x3f899999 ;  /* 0x3f899999000f7882 */ /* 0x000fcc0000000000 */
[----:B------:R-:W-:Y:S01]  /*14e0*/  DFMA R18, R20, R18, UR14 ;  /* 0x0000000e14127e2b */ /* 0x000fe20008000012 */
[----:B------:R-:W-:Y:S01]  /*14f0*/  UMOV UR14, 0x55555555 ;  /* 0x55555555000e7882 */ /* 0x000fe20000000000 */
[----:B------:R-:W-:-:S06]  /*1500*/  UMOV UR15, 0x3fb55555 ;  /* 0x3fb55555000f7882 */ /* 0x000fcc0000000000 */
[----:B------:R-:W-:-:S08]  /*1510*/  DFMA R10, R20, R18, UR14 ;  /* 0x0000000e140a7e2b */ /* 0x000fd00008000012 */
[----:B------:R-:W-:Y:S01]  /*1520*/  DADD R16, -R10, UR14 ;  /* 0x0000000e0a107e29 */ /* 0x000fe20008000100 */
[----:B------:R-:W-:Y:S01]  /*1530*/  UMOV UR14, 0xb9e7b0 ;  /* 0x00b9e7b0000e7882 */ /* 0x000fe20000000000 */
[----:B------:R-:W-:-:S06]  /*1540*/  UMOV UR15, 0x3c46a4cb ;  /* 0x3c46a4cb000f7882 */ /* 0x000fcc0000000000 */
[----:B------:R-:W-:Y:S02]  /*1550*/  DFMA R16, R20, R18, R16 ;  /* 0x000000121410722b */ /* 0x000fe40000000010 */
[----:B------:R-:W-:Y:S01]  /*1560*/  DFMA R20, R8, R8, -R14 ;  /* 0x000000080814722b */ /* 0x000fe2000000080e */
[----:B------:R-:W-:Y:S01]  /*1570*/  VIADD R19, R13, 0x100000 ;  /* 0x001000000d137836 */ /* 0x000fe20000000000 */
[----:B------:R-:W-:-:S04]  /*1580*/  MOV R18, R12 ;  /* 0x0000000c00127202 */ /* 0x000fc80000000f00 */
[----:B------:R-:W-:Y:S01]  /*1590*/  DADD R16, R16, -UR14 ;  /* 0x8000000e10107e29 */ /* 0x000fe20008000000 */
[----:B------:R-:W-:Y:S01]  /*15a0*/  UMOV UR14, 0x0 ;  /* 0x00000000000e7882 */ /* 0x000fe20000000000 */
[C---:B------:R-:W-:Y:S01]  /*15b0*/  DFMA R18, R8.reuse, R18, R20 ;  /* 0x000000120812722b */ /* 0x040fe20000000014 */
[----:B------:R-:W-:Y:S01]  /*15c0*/  UMOV UR15, 0x40080000 ;  /* 0x40080000000f7882 */ /* 0x000fe20000000000 */
[----:B------:R-:W-:-:S08]  /*15d0*/  DMUL R20, R8, R14 ;  /* 0x0000000e08147228 */ /* 0x000fd00000000000 */
[----:B------:R-:W-:-:S08]  /*15e0*/  DFMA R22, R8, R14, -R20 ;  /* 0x0000000e0816722b */ /* 0x000fd00000000814 */
[----:B------:R-:W-:Y:S02]  /*15f0*/  DFMA R22, R12, R14, R22 ;  /* 0x0000000e0c16722b */ /* 0x000fe40000000016 */
[----:B------:R-:W-:-:S06]  /*1600*/  DADD R14, R10, R16 ;  /* 0x000000000a0e7229 */ /* 0x000fcc0000000010 */
[----:B------:R-:W-:Y:S02]  /*1610*/  DFMA R18, R8, R18, R22 ;  /* 0x000000120812722b */ /* 0x000fe40000000016 */
[----:B------:R-:W-:-:S08]  /*1620*/  DADD R22, R10, -R14 ;  /* 0x000000000a167229 */ /* 0x000fd0000000080e */
[----:B------:R-:W-:Y:S02]  /*1630*/  DADD R22, R16, R22 ;  /* 0x0000000010167229 */ /* 0x000fe40000000016 */
[----:B------:R-:W-:-:S08]  /*1640*/  DMUL R16, R14, R20 ;  /* 0x000000140e107228 */ /* 0x000fd00000000000 */
[----:B------:R-:W-:-:S08]  /*1650*/  DFMA R10, R14, R20, -R16 ;  /* 0x000000140e0a722b */ /* 0x000fd00000000810 */
[----:B------:R-:W-:-:S08]  /*1660*/  DFMA R10, R14, R18, R10 ;  /* 0x000000120e0a722b */ /* 0x000fd0000000000a */
[----:B------:R-:W-:-:S08]  /*1670*/  DFMA R22, R22, R20, R10 ;  /* 0x000000141616722b */ /* 0x000fd0000000000a */
[----:B------:R-:W-:-:S08]  /*1680*/  DADD R14, R16, R22 ;  /* 0x00000000100e7229 */ /* 0x000fd00000000016 */
[--C-:B------:R-:W-:Y:S02]  /*1690*/  DADD R10, R8, R14.reuse ;  /* 0x00000000080a7229 */ /* 0x100fe4000000000e */
[----:B------:R-:W-:-:S06]  /*16a0*/  DADD R16, R16, -R14 ;  /* 0x0000000010107229 */ /* 0x000fcc000000080e */
[----:B------:R-:W-:Y:S02]  /*16b0*/  DADD R8, R8, -R10 ;  /* 0x0000000008087229 */ /* 0x000fe4000000080a */
[----:B------:R-:W-:-:S06]  /*16c0*/  DADD R16, R22, R16 ;  /* 0x0000000016107229 */ /* 0x000fcc0000000010 */
[----:B------:R-:W-:Y:S01]  /*16d0*/  DADD R8, R14, R8 ;  /* 0x000000000e087229 */ /* 0x000fe20000000008 */
[----:B------:R-:W-:Y:S02]  /*16e0*/  IMAD.MOV.U32 R14, RZ, RZ, -0x105c611 ;  /* 0xfefa39efff0e7424 */ /* 0x000fe400078e00ff */
[----:B------:R-:W-:-:S05]  /*16f0*/  IMAD.MOV.U32 R15, RZ, RZ, 0x3fe62e42 ;  /* 0x3fe62e42ff0f7424 */ /* 0x000fca00078e00ff */
[----:B------:R-:W-:-:S08]  /*1700*/  DADD R16, R16, R8 ;  /* 0x0000000010107229 */ /* 0x000fd00000000008 */
[----:B------:R-:W-:Y:S01]  /*1710*/  DADD R16, R12, R16 ;  /* 0x000000000c107229 */ /* 0x000fe20000000010 */
[----:B------:R-:W-:Y:S01]  /*1720*/  MOV R12, 0xfefa39ef ;  /* 0xfefa39ef000c7802 */ /* 0x000fe20000000f00 */
[----:B------:R-:W-:-:S06]  /*1730*/  IMAD.MOV.U32 R13, RZ, RZ, 0x3fe62e42 ;  /* 0x3fe62e42ff0d7424 */ /* 0x000fcc00078e00ff */
[----:B------:R-:W-:-:S08]  /*1740*/  DADD R8, R10, R16 ;  /* 0x000000000a087229 */ /* 0x000fd00000000010 */
[--C-:B------:R-:W-:Y:S02]  /*1750*/  DFMA R14, R14, UR14, R8.reuse ;  /* 0x0000000e0e0e7c2b */ /* 0x100fe40008000008 */
[----:B------:R-:W-:-:S06]  /*1760*/  DADD R18, R10, -R8 ;  /* 0x000000000a127229 */ /* 0x000fcc0000000808 */
[----:B------:R-:W-:Y:S02]  /*1770*/  DFMA R10, -R12, 3, R14 ;  /* 0x400800000c0a782b */ /* 0x000fe4000000010e */
[----:B------:R-:W-:-:S06]  /*1780*/  DADD R18, R16, R18 ;  /* 0x0000000010127229 */ /* 0x000fcc0000000012 */
[----:B------:R-:W-:Y:S01]  /*1790*/  DADD R10, -R8, R10 ;  /* 0x00000000080a7229 */ /* 0x000fe2000000010a */
[C---:B------:R-:W-:Y:S01]  /*17a0*/  IMAD.SHL.U32 R8, R0.reuse, 0x2, RZ ;  /* 0x0000000200087824 */ /* 0x040fe200078e00ff */
[----:B------:R-:W-:-:S04]  /*17b0*/  LOP3.LUT R9, R0, 0xff0fffff, RZ, 0xc0, !PT ;  /* 0xff0fffff00097812 */ /* 0x000fc800078ec0ff */
[----:B------:R-:W-:Y:S02]  /*17c0*/  ISETP.GT.U32.AND P0, PT, R8, -0x2000001, PT ;  /* 0xfdffffff0800780c */ /* 0x000fe40003f04070 */
[----:B------:R-:W-:Y:S01]  /*17d0*/  DADD R18, R18, -R10 ;  /* 0x0000000012127229 */ /* 0x000fe2000000080a */
[----:B------:R-:W-:Y:S01]  /*17e0*/  IMAD.MOV.U32 R8, RZ, RZ, R2 ;  /* 0x000000ffff087224 */ /* 0x000fe200078e0002 */
[----:B------:R-:W-:Y:S01]  /*17f0*/  MOV R11, 0x3c7abc9e ;  /* 0x3c7abc9e000b7802 */ /* 0x000fe20000000f00 */
[----:B------:R-:W-:Y:S01]  /*1800*/  IMAD.MOV.U32 R10, RZ, RZ, 0x3b39803f ;  /* 0x3b39803fff0a7424 */ /* 0x000fe200078e00ff */
[----:B------:R-:W-:-:S05]  /*1810*/  SEL R9, R9, R0, P0 ;  /* 0x0000000009097207 */ /* 0x000fca0000000000 */
[----:B------:R-:W-:Y:S01]  /*1820*/  DFMA R10, R10, UR14, R18 ;  /* 0x0000000e0a0a7c2b */ /* 0x000fe20008000012 */
[----:B------:R-:W-:Y:S01]  /*1830*/  UMOV UR14, 0x3b39803f ;  /* 0x3b39803f000e7882 */ /* 0x000fe20000000000 */
[----:B------:R-:W-:-:S06]  /*1840*/  UMOV UR15, 0x3c7abc9e ;  /* 0x3c7abc9e000f7882 */ /* 0x000fcc0000000000 */
[----:B------:R-:W-:-:S08]  /*1850*/  DADD R16, R14, R10 ;  /* 0x000000000e107229 */ /* 0x000fd0000000000a */
[----:B------:R-:W-:Y:S02]  /*1860*/  DADD R14, R14, -R16 ;  /* 0x000000000e0e7229 */ /* 0x000fe40000000810 */
[----:B------:R-:W-:-:S06]  /*1870*/  DMUL R18, R16, R8 ;  /* 0x0000000810127228 */ /* 0x000fcc0000000000 */
[----:B------:R-:W-:Y:S02]  /*1880*/  DADD R14, R10, R14 ;  /* 0x000000000a0e7229 */ /* 0x000fe4000000000e */
[----:B------:R-:W-:Y:S01]  /*1890*/  DFMA R16, R16, R8, -R18 ;  /* 0x000000081010722b */ /* 0x000fe20000000812 */
[----:B------:R-:W-:Y:S01]  /*18a0*/  MOV R10, 0x652b82fe ;  /* 0x652b82fe000a7802 */ /* 0x000fe20000000f00 */
[----:B------:R-:W-:-:S06]  /*18b0*/  IMAD.MOV.U32 R11, RZ, RZ, 0x3ff71547 ;  /* 0x3ff71547ff0b7424 */ /* 0x000fcc00078e00ff */
[----:B------:R-:W-:-:S08]  /*18c0*/  DFMA R16, R14, R8, R16 ;  /* 0x000000080e10722b */ /* 0x000fd00000000010 */
[----:B------:R-:W-:-:S08]  /*18d0*/  DADD R14, R18, R16 ;  /* 0x00000000120e7229 */ /* 0x000fd00000000010 */
[----:B------:R-:W-:Y:S02]  /*18e0*/  DFMA R10, R14, R10, 6.75539944105574400000e+15 ;  /* 0x433800000e0a742b */ /* 0x000fe4000000000a */
[----:B------:R-:W-:-:S06]  /*18f0*/  FSETP.GEU.AND P0, PT, |R15|, 4.1917929649353027344, PT ;  /* 0x4086232b0f00780b */ /* 0x000fcc0003f0e200 */
[----:B------:R-:W-:-:S08]  /*1900*/  DADD R8, R10, -6.75539944105574400000e+15 ;  /* 0xc33800000a087429 */ /* 0x000fd00000000000 */
[----:B------:R-:W-:-:S08]  /*1910*/  DFMA R12, R8, -R12, R14 ;  /* 0x8000000c080c722b */ /* 0x000fd0000000000e */
[----:B------:R-:W-:Y:S01]  /*1920*/  DFMA R12, R8, -UR14, R12 ;  /* 0x8000000e080c7c2b */ /* 0x000fe2000800000c */
[----:B------:R-:W-:Y:S01]  /*1930*/  UMOV UR14, 0x69ce2bdf ;  /* 0x69ce2bdf000e7882 */ /* 0x000fe20000000000 */
[----:B------:R-:W-:Y:S01]  /*1940*/  IMAD.MOV.U32 R8, RZ, RZ, -0x35dec16 ;  /* 0xfca213eaff087424 */ /* 0x000fe200078e00ff */
[----:B------:R-:W-:Y:S01]  /*1950*/  MOV R9, 0x3e928af3 ;  /* 0x3e928af300097802 */ /* 0x000fe20000000f00 */
[----:B------:R-:W-:-:S05]  /*1960*/  UMOV UR15, 0x3e5ade15 ;  /* 0x3e5ade15000f7882 */ /* 0x000fca0000000000 */
[----:B------:R-:W-:Y:S01]  /*1970*/  DFMA R8, R12, UR14, R8 ;  /* 0x0000000e0c087c2b */ /* 0x000fe20008000008 */
        /* <DEDUP_REMOVED lines=24> */
[----:B------:R-:W-:-:S08]  /*1b00*/  DFMA R8, R12, R8, 1 ;  /* 0x3ff000000c08742b */ /* 0x000fd00000000008 */
[----:B------:R-:W-:Y:S02]  /*1b10*/  DFMA R8, R12, R8, 1 ;  /* 0x3ff000000c08742b */ /* 0x000fe40000000008 */
[----:B------:R-:W-:-:S08]  /*1b20*/  DADD R12, R18, -R14 ;  /* 0x00000000120c7229 */ /* 0x000fd0000000080e */
[----:B------:R-:W-:Y:S01]  /*1b30*/  DADD R12, R16, R12 ;  /* 0x00000000100c7229 */ /* 0x000fe2000000000c */
[----:B------:R-:W-:Y:S02]  /*1b40*/  IMAD R17, R10, 0x100000, R9 ;  /* 0x001000000a117824 */ /* 0x000fe400078e0209 */
[----:B------:R-:W-:Y:S01]  /*1b50*/  IMAD.MOV.U32 R16, RZ, RZ, R8 ;  /* 0x000000ffff107224 */ /* 0x000fe200078e0008 */
[----:B------:R-:W-:Y:S07]  /*1b60*/  @!P0 BRA `(.L_x_13) ;  /* 0x0000000000348947 */ /* 0x000fee0003800000 */
[----:B------:R-:W-:Y:S01]  /*1b70*/  FSETP.GEU.AND P1, PT, |R15|, 4.2275390625, PT ;  /* 0x408748000f00780b */ /* 0x000fe20003f2e200 */
[C---:B------:R-:W-:Y:S02]  /*1b80*/  DADD R16, R14.reuse, +INF ;  /* 0x7ff000000e107429 */ /* 0x040fe40000000000 */
[----:B------:R-:W-:-:S08]  /*1b90*/  DSETP.GEU.AND P0, PT, R14, RZ, PT ;  /* 0x000000ff0e00722a */ /* 0x000fd00003f0e000 */
[----:B------:R-:W-:Y:S02]  /*1ba0*/  FSEL R16, R16, RZ, P0 ;  /* 0x000000ff10107208 */ /* 0x000fe40000000000 */
[----:B------:R-:W-:Y:S01]  /*1bb0*/  FSEL R17, R17, RZ, P0 ;  /* 0x000000ff11117208 */ /* 0x000fe20000000000 */
[----:B------:R-:W-:Y:S06]  /*1bc0*/  @P1 BRA `(.L_x_13) ;  /* 0x00000000001c1947 */ /* 0x000fec0003800000 */
[----:B------:R-:W-:Y:S01]  /*1bd0*/  LEA.HI R2, R10, R10, RZ, 0x1 ;  /* 0x0000000a0a027211 */ /* 0x000fe200078f08ff */
[----:B------:R-:W-:-:S03]  /*1be0*/  IMAD.MOV.U32 R16, RZ, RZ, RZ ;  /* 0x000000ffff107224 */ /* 0x000fc600078e00ff */
[----:B------:R-:W-:-:S04]  /*1bf0*/  SHF.R.S32.HI R2, RZ, 0x1, R2 ;  /* 0x00000001ff027819 */ /* 0x000fc80000011402 */
[----:B------:R-:W-:Y:S01]  /*1c00*/  IADD3 R0, PT, PT, R10, -R2, RZ ;  /* 0x800000020a007210 */ /* 0x000fe20007ffe0ff */
[----:B------:R-:W-:-:S03]  /*1c10*/  IMAD R9, R2, 0x100000, R9 ;  /* 0x0010000002097824 */ /* 0x000fc600078e0209 */
[----:B------:R-:W-:-:S06]  /*1c20*/  LEA R17, R0, 0x3ff00000, 0x14 ;  /* 0x3ff0000000117811 */ /* 0x000fcc00078ea0ff */
[----:B------:R-:W-:-:S11]  /*1c30*/  DMUL R16, R8, R16 ;  /* 0x0000001008107228 */ /* 0x000fd60000000000 */
.L_x_13:
[----:B------:R-:W-:Y:S01]  /*1c40*/  DFMA R12, R12, R16, R16 ;  /* 0x000000100c0c722b */ /* 0x000fe20000000010 */
[----:B------:R-:W-:Y:S01]  /*1c50*/  MOV R8, R5 ;  /* 0x0000000500087202 */ /* 0x000fe20000000f00 */
[----:B------:R-:W-:Y:S01]  /*1c60*/  DSETP.NEU.AND P0, PT, |R16|, +INF , PT ;  /* 0x7ff000001000742a */ /* 0x000fe20003f0d200 */
[----:B------:R-:W-:-:S07]  /*1c70*/  IMAD.MOV.U32 R9, RZ, RZ, 0x0 ;  /* 0x00000000ff097424 */ /* 0x000fce00078e00ff */
[----:B------:R-:W-:Y:S02]  /*1c80*/  FSEL R2, R16, R12, !P0 ;  /* 0x0000000c10027208 */ /* 0x000fe40004000000 */
[----:B------:R-:W-:Y:S01]  /*1c90*/  FSEL R0, R17, R13, !P0 ;  /* 0x0000000d11007208 */ /* 0x000fe20004000000 */
[----:B------:R-:W-:Y:S06]  /*1ca0*/  RET.REL.NODEC R8 `(_Z11nqueen_cudaPiS_S_iii) ;  /* 0xffffffe008d47950 */ /* 0x000fec0003c3ffff */
.L_x_14:
[----:B------:R-:W-:-:S00]  /*1cb0*/  BRA `(.L_x_14) ;  /* 0xfffffffc00fc7947 */ /* 0x000fc0000383ffff */
[----:B------:R-:W-:-:S00]  /*1cc0*/  NOP ;  /* 0x0000000000007918 */ /* 0x000fc00000000000 */
        /* <DEDUP_REMOVED lines=11> */
.L_x_15:


//--------------------- .nv.shared.reserved.0     --------------------------
	.section	.nv.shared.reserved.0,"aw",@nobits
	.weak		__nv_reservedSMEM_offset_0_alias
	.size		__nv_reservedSMEM_offset_0_alias, 0, 64
	.other		__nv_reservedSMEM_offset_0_alias,@"STO_CUDA_RESERVED_SHARED STV_DEFAULT"
__nv_reservedSMEM_offset_0_alias:
	.zero		0
	.zero		64


//--------------------- .nv.constant0._Z11nqueen_cudaPiS_S_iii --------------------------
	.section	.nv.constant0._Z11nqueen_cudaPiS_S_iii,"a",@progbits
	.sectionflags	@""
	.align	4
.nv.constant0._Z11nqueen_cudaPiS_S_iii:
	.zero		932


//--------------------- SYMBOLS --------------------------

	.type		.nv.reservedSmem.offset0,@object
	.size		.nv.reservedSmem.offset0,0x4
